//
// Generated by NVIDIA NVVM Compiler
//
// Compiler Build ID: CL-36424714
// Cuda compilation tools, release 13.0, V13.0.88
// Based on NVVM 20.0.0
//

.version 9.0
.target sm_100
.address_size 64

	// .globl	_Z23softmax_backward_kernelPfS_S_ii
// _ZZ23softmax_backward_kernelPfS_S_iiE9total_sum has been demoted
// _ZZ19tiled_matmul_kernelPfS_S_iiibbibE3Mds has been demoted
// _ZZ19tiled_matmul_kernelPfS_S_iiibbibE3Nds has been demoted

.visible .entry _Z23softmax_backward_kernelPfS_S_ii(
	.param .u64 .ptr .align 1 _Z23softmax_backward_kernelPfS_S_ii_param_0,
	.param .u64 .ptr .align 1 _Z23softmax_backward_kernelPfS_S_ii_param_1,
	.param .u64 .ptr .align 1 _Z23softmax_backward_kernelPfS_S_ii_param_2,
	.param .u32 _Z23softmax_backward_kernelPfS_S_ii_param_3,
	.param .u32 _Z23softmax_backward_kernelPfS_S_ii_param_4
)
{
	.reg .pred 	%p<7>;
	.reg .b32 	%r<18>;
	.reg .b32 	%f<16>;
	.reg .b64 	%rd<14>;
	// demoted variable
	.shared .align 4 .f32 _ZZ23softmax_backward_kernelPfS_S_iiE9total_sum;
	ld.param.u64 	%rd5, [_Z23softmax_backward_kernelPfS_S_ii_param_0];
	ld.param.u64 	%rd6, [_Z23softmax_backward_kernelPfS_S_ii_param_1];
	ld.param.u64 	%rd4, [_Z23softmax_backward_kernelPfS_S_ii_param_2];
	ld.param.u32 	%r12, [_Z23softmax_backward_kernelPfS_S_ii_param_3];
	ld.param.u32 	%r11, [_Z23softmax_backward_kernelPfS_S_ii_param_4];
	cvta.to.global.u64 	%rd1, %rd5;
	cvta.to.global.u64 	%rd2, %rd6;
	mov.u32 	%r1, %ctaid.x;
	mov.u32 	%r17, %tid.x;
	setp.ge.s32 	%p1, %r1, %r12;
	@%p1 bra 	$L__BB0_9;
	setp.ge.s32 	%p2, %r17, %r11;
	mov.f32 	%f15, 0f00000000;
	@%p2 bra 	$L__BB0_4;
	mul.lo.s32 	%r3, %r11, %r1;
	mov.f32 	%f15, 0f00000000;
	mov.u32 	%r4, %ntid.x;
	mov.u32 	%r16, %r17;
$L__BB0_3:
	add.s32 	%r13, %r16, %r3;
	mul.wide.s32 	%rd7, %r13, 4;
	add.s64 	%rd8, %rd1, %rd7;
	ld.global.f32 	%f7, [%rd8];
	add.s64 	%rd9, %rd2, %rd7;
	ld.global.f32 	%f8, [%rd9];
	fma.rn.f32 	%f15, %f7, %f8, %f15;
	add.s32 	%r16, %r16, %r4;
	setp.lt.s32 	%p3, %r16, %r11;
	@%p3 bra 	$L__BB0_3;
$L__BB0_4:
	setp.ne.s32 	%p4, %r17, 0;
	@%p4 bra 	$L__BB0_6;
	mov.b32 	%r14, 0;
	st.shared.u32 	[_ZZ23softmax_backward_kernelPfS_S_iiE9total_sum], %r14;
$L__BB0_6:
	setp.ge.s32 	%p5, %r17, %r11;
	bar.sync 	0;
	atom.shared.add.f32 	%f9, [_ZZ23softmax_backward_kernelPfS_S_iiE9total_sum], %f15;
	bar.sync 	0;
	@%p5 bra 	$L__BB0_9;
	mul.lo.s32 	%r7, %r11, %r1;
	ld.shared.f32 	%f4, [_ZZ23softmax_backward_kernelPfS_S_iiE9total_sum];
	mov.u32 	%r8, %ntid.x;
	cvta.to.global.u64 	%rd3, %rd4;
$L__BB0_8:
	add.s32 	%r15, %r17, %r7;
	mul.wide.s32 	%rd10, %r15, 4;
	add.s64 	%rd11, %rd2, %rd10;
	ld.global.f32 	%f10, [%rd11];
	add.s64 	%rd12, %rd1, %rd10;
	ld.global.f32 	%f11, [%rd12];
	sub.f32 	%f12, %f11, %f4;
	mul.f32 	%f13, %f10, %f12;
	add.s64 	%rd13, %rd3, %rd10;
	st.global.f32 	[%rd13], %f13;
	add.s32 	%r17, %r17, %r8;
	setp.lt.s32 	%p6, %r17, %r11;
	@%p6 bra 	$L__BB0_8;
$L__BB0_9:
	ret;

}
	// .globl	_Z19tiled_matmul_kernelPfS_S_iiibbib
.visible .entry _Z19tiled_matmul_kernelPfS_S_iiibbib(
	.param .u64 .ptr .align 1 _Z19tiled_matmul_kernelPfS_S_iiibbib_param_0,
	.param .u64 .ptr .align 1 _Z19tiled_matmul_kernelPfS_S_iiibbib_param_1,
	.param .u64 .ptr .align 1 _Z19tiled_matmul_kernelPfS_S_iiibbib_param_2,
	.param .u32 _Z19tiled_matmul_kernelPfS_S_iiibbib_param_3,
	.param .u32 _Z19tiled_matmul_kernelPfS_S_iiibbib_param_4,
	.param .u32 _Z19tiled_matmul_kernelPfS_S_iiibbib_param_5,
	.param .u8 _Z19tiled_matmul_kernelPfS_S_iiibbib_param_6,
	.param .u8 _Z19tiled_matmul_kernelPfS_S_iiibbib_param_7,
	.param .u32 _Z19tiled_matmul_kernelPfS_S_iiibbib_param_8,
	.param .u8 _Z19tiled_matmul_kernelPfS_S_iiibbib_param_9
)
{
	.reg .pred 	%p<21>;
	.reg .b16 	%rs<4>;
	.reg .b32 	%r<60>;
	.reg .b32 	%f<62>;
	.reg .b64 	%rd<19>;
	// demoted variable
	.shared .align 4 .b8 _ZZ19tiled_matmul_kernelPfS_S_iiibbibE3Mds[1024];
	// demoted variable
	.shared .align 4 .b8 _ZZ19tiled_matmul_kernelPfS_S_iiibbibE3Nds[1024];
	ld.param.u64 	%rd4, [_Z19tiled_matmul_kernelPfS_S_iiibbib_param_0];
	ld.param.u64 	%rd5, [_Z19tiled_matmul_kernelPfS_S_iiibbib_param_1];
	ld.param.u64 	%rd6, [_Z19tiled_matmul_kernelPfS_S_iiibbib_param_2];
	ld.param.u32 	%r32, [_Z19tiled_matmul_kernelPfS_S_iiibbib_param_3];
	ld.param.u32 	%r33, [_Z19tiled_matmul_kernelPfS_S_iiibbib_param_4];
	ld.param.u32 	%r34, [_Z19tiled_matmul_kernelPfS_S_iiibbib_param_5];
	ld.param.s8 	%rs1, [_Z19tiled_matmul_kernelPfS_S_iiibbib_param_6];
	ld.param.s8 	%rs2, [_Z19tiled_matmul_kernelPfS_S_iiibbib_param_7];
	ld.param.s8 	%rs3, [_Z19tiled_matmul_kernelPfS_S_iiibbib_param_9];
	cvta.to.global.u64 	%rd1, %rd5;
	cvta.to.global.u64 	%rd2, %rd4;
	cvta.to.global.u64 	%rd3, %rd6;
	mov.u32 	%r36, %ctaid.x;
	mov.u32 	%r37, %ctaid.y;
	mov.u32 	%r53, %tid.x;
	mov.u32 	%r56, %tid.y;
	shl.b32 	%r3, %r37, 4;
	add.s32 	%r4, %r3, %r56;
	shl.b32 	%r5, %r36, 4;
	add.s32 	%r6, %r5, %r53;
	setp.lt.s32 	%p1, %r33, 1;
	mov.f32 	%f61, 0f00000000;
	@%p1 bra 	$L__BB1_17;
	add.s32 	%r38, %r33, 15;
	shr.u32 	%r39, %r38, 4;
	shl.b32 	%r40, %r56, 6;
	mov.u32 	%r41, _ZZ19tiled_matmul_kernelPfS_S_iiibbibE3Mds;
	add.s32 	%r7, %r41, %r40;
	shl.b32 	%r42, %r53, 2;
	add.s32 	%r8, %r7, %r42;
	mov.u32 	%r43, _ZZ19tiled_matmul_kernelPfS_S_iiibbibE3Nds;
	add.s32 	%r10, %r43, %r42;
	add.s32 	%r9, %r10, %r40;
	neg.s32 	%r59, %r39;
	mad.lo.s32 	%r44, %r56, %r34, %r53;
	add.s32 	%r58, %r44, %r5;
	shl.b32 	%r13, %r34, 4;
	mad.lo.s32 	%r57, %r33, %r6, %r56;
	mad.lo.s32 	%r55, %r33, %r4, %r53;
	mad.lo.s32 	%r45, %r53, %r33, %r56;
	add.s32 	%r54, %r45, %r3;
	shl.b32 	%r17, %r33, 4;
	mov.f32 	%f61, 0f00000000;
$L__BB1_2:
	setp.eq.s16 	%p2, %rs1, 0;
	@%p2 bra 	$L__BB1_6;
	setp.ge.u32 	%p3, %r4, %r33;
	setp.ge.s32 	%p4, %r53, %r32;
	or.pred  	%p5, %p3, %p4;
	@%p5 bra 	$L__BB1_5;
	mul.wide.u32 	%rd7, %r54, 4;
	add.s64 	%rd8, %rd2, %rd7;
	ld.global.f32 	%f6, [%rd8];
	st.shared.f32 	[%r8], %f6;
	bra.uni 	$L__BB1_9;
$L__BB1_5:
	mov.b32 	%r46, 0;
	st.shared.u32 	[%r8], %r46;
	bra.uni 	$L__BB1_9;
$L__BB1_6:
	setp.ge.s32 	%p6, %r4, %r32;
	setp.ge.s32 	%p7, %r53, %r33;
	or.pred  	%p8, %p6, %p7;
	@%p8 bra 	$L__BB1_8;
	mul.wide.u32 	%rd9, %r55, 4;
	add.s64 	%rd10, %rd2, %rd9;
	ld.global.f32 	%f7, [%rd10];
	st.shared.f32 	[%r8], %f7;
	bra.uni 	$L__BB1_9;
$L__BB1_8:
	mov.b32 	%r47, 0;
	st.shared.u32 	[%r8], %r47;
$L__BB1_9:
	setp.eq.s16 	%p9, %rs2, 0;
	@%p9 bra 	$L__BB1_13;
	setp.ge.s32 	%p10, %r6, %r34;
	setp.ge.s32 	%p11, %r56, %r33;
	or.pred  	%p12, %p10, %p11;
	@%p12 bra 	$L__BB1_12;
	mul.wide.u32 	%rd11, %r57, 4;
	add.s64 	%rd12, %rd1, %rd11;
	ld.global.f32 	%f8, [%rd12];
	st.shared.f32 	[%r9], %f8;
	bra.uni 	$L__BB1_16;
$L__BB1_12:
	mov.b32 	%r48, 0;
	st.shared.u32 	[%r9], %r48;
	bra.uni 	$L__BB1_16;
$L__BB1_13:
	setp.ge.s32 	%p13, %r6, %r34;
	setp.ge.s32 	%p14, %r56, %r33;
	or.pred  	%p15, %p14, %p13;
	@%p15 bra 	$L__BB1_15;
	mul.wide.s32 	%rd13, %r58, 4;
	add.s64 	%rd14, %rd1, %rd13;
	ld.global.f32 	%f9, [%rd14];
	st.shared.f32 	[%r9], %f9;
	bra.uni 	$L__BB1_16;
$L__BB1_15:
	mov.b32 	%r49, 0;
	st.shared.u32 	[%r9], %r49;
$L__BB1_16:
	bar.sync 	0;
	ld.shared.f32 	%f10, [%r7];
	ld.shared.f32 	%f11, [%r10];
	fma.rn.f32 	%f12, %f10, %f11, %f61;
	ld.shared.f32 	%f13, [%r7+4];
	ld.shared.f32 	%f14, [%r10+64];
	fma.rn.f32 	%f15, %f13, %f14, %f12;
	ld.shared.f32 	%f16, [%r7+8];
	ld.shared.f32 	%f17, [%r10+128];
	fma.rn.f32 	%f18, %f16, %f17, %f15;
	ld.shared.f32 	%f19, [%r7+12];
	ld.shared.f32 	%f20, [%r10+192];
	fma.rn.f32 	%f21, %f19, %f20, %f18;
	ld.shared.f32 	%f22, [%r7+16];
	ld.shared.f32 	%f23, [%r10+256];
	fma.rn.f32 	%f24, %f22, %f23, %f21;
	ld.shared.f32 	%f25, [%r7+20];
	ld.shared.f32 	%f26, [%r10+320];
	fma.rn.f32 	%f27, %f25, %f26, %f24;
	ld.shared.f32 	%f28, [%r7+24];
	ld.shared.f32 	%f29, [%r10+384];
	fma.rn.f32 	%f30, %f28, %f29, %f27;
	ld.shared.f32 	%f31, [%r7+28];
	ld.shared.f32 	%f32, [%r10+448];
	fma.rn.f32 	%f33, %f31, %f32, %f30;
	ld.shared.f32 	%f34, [%r7+32];
	ld.shared.f32 	%f35, [%r10+512];
	fma.rn.f32 	%f36, %f34, %f35, %f33;
	ld.shared.f32 	%f37, [%r7+36];
	ld.shared.f32 	%f38, [%r10+576];
	fma.rn.f32 	%f39, %f37, %f38, %f36;
	ld.shared.f32 	%f40, [%r7+40];
	ld.shared.f32 	%f41, [%r10+640];
	fma.rn.f32 	%f42, %f40, %f41, %f39;
	ld.shared.f32 	%f43, [%r7+44];
	ld.shared.f32 	%f44, [%r10+704];
	fma.rn.f32 	%f45, %f43, %f44, %f42;
	ld.shared.f32 	%f46, [%r7+48];
	ld.shared.f32 	%f47, [%r10+768];
	fma.rn.f32 	%f48, %f46, %f47, %f45;
	ld.shared.f32 	%f49, [%r7+52];
	ld.shared.f32 	%f50, [%r10+832];
	fma.rn.f32 	%f51, %f49, %f50, %f48;
	ld.shared.f32 	%f52, [%r7+56];
	ld.shared.f32 	%f53, [%r10+896];
	fma.rn.f32 	%f54, %f52, %f53, %f51;
	ld.shared.f32 	%f55, [%r7+60];
	ld.shared.f32 	%f56, [%r10+960];
	fma.rn.f32 	%f61, %f55, %f56, %f54;
	bar.sync 	0;
	add.s32 	%r59, %r59, 1;
	setp.ne.s32 	%p16, %r59, 0;
	add.s32 	%r58, %r58, %r13;
	add.s32 	%r57, %r57, 16;
	add.s32 	%r56, %r56, 16;
	add.s32 	%r55, %r55, 16;
	add.s32 	%r54, %r54, %r17;
	add.s32 	%r53, %r53, 16;
	@%p16 bra 	$L__BB1_2;
$L__BB1_17:
	setp.ge.s32 	%p17, %r4, %r32;
	setp.ge.s32 	%p18, %r6, %r34;
	or.pred  	%p19, %p17, %p18;
	@%p19 bra 	$L__BB1_21;
	setp.eq.s16 	%p20, %rs3, 0;
	@%p20 bra 	$L__BB1_20;
	ld.param.u32 	%r52, [_Z19tiled_matmul_kernelPfS_S_iiibbib_param_8];
	cvt.rn.f32.s32 	%f57, %r52;
	sqrt.rn.f32 	%f58, %f57;
	div.rn.f32 	%f59, %f61, %f58;
	mad.lo.s32 	%r50, %r34, %r4, %r6;
	mul.wide.u32 	%rd15, %r50, 4;
	add.s64 	%rd16, %rd3, %rd15;
	st.global.f32 	[%rd16], %f59;
	bra.uni 	$L__BB1_21;
$L__BB1_20:
	mad.lo.s32 	%r51, %r34, %r4, %r6;
	mul.wide.u32 	%rd17, %r51, 4;
	add.s64 	%rd18, %rd3, %rd17;
	st.global.f32 	[%rd18], %f61;
$L__BB1_21:
	ret;

}


// ===== COMPILED SASS (sm_100) =====

	.target	sm_100

	.elftype	@"ET_EXEC"


//--------------------- .note.nv.tkinfo           --------------------------
	.section	.note.nv.tkinfo,"",@"SHT_NOTE"
	.sectionflags	@"SHF_NOTE_NV_TKINFO"
	.tkinfo
        /*0018*/ 	.word	0x00000002
        /*0030*/ 	.string	""
        /*0030*/ 	.string	"ptxas"
        /*0030*/ 	.string	"Cuda compilation tools, release 13.0, V13.0.88"
        /*0030*/ 	.string	"Build cuda_13.0.r13.0/compiler.36424714_0"
        /*0030*/ 	.string	"-arch sm_100 -m 64 "



//--------------------- .note.nv.cuinfo           --------------------------
	.section	.note.nv.cuinfo,"",@"SHT_NOTE"
	.sectionflags	@"SHF_NOTE_NV_CUINFO"
        /*0018*/ 	.short	0x0002
        /*001a*/ 	.short	0x0064
        /*001c*/ 	.short	0x0082
	.zero		2


//--------------------- .nv.info                  --------------------------
	.section	.nv.info,"",@"SHT_CUDA_INFO"
	.align	4


	//----- nvinfo : EIATTR_REGCOUNT
	.align		4
        /*0000*/ 	.byte	0x04, 0x2f
        /*0002*/ 	.short	(.L_1 - .L_0)
	.align		4
.L_0:
        /*0004*/ 	.word	index@(_Z23softmax_backward_kernelPfS_S_ii)
        /*0008*/ 	.word	0x00000014


	//----- nvinfo : EIATTR_FRAME_SIZE
	.align		4
.L_1:
        /*000c*/ 	.byte	0x04, 0x11
        /*000e*/ 	.short	(.L_3 - .L_2)
	.align		4
.L_2:
        /*0010*/ 	.word	index@(_Z23softmax_backward_kernelPfS_S_ii)
        /*0014*/ 	.word	0x00000000


	//----- nvinfo : EIATTR_REGCOUNT
	.align		4
.L_3:
        /*0018*/ 	.byte	0x04, 0x2f
        /*001a*/ 	.short	(.L_5 - .L_4)
	.align		4
.L_4:
        /*001c*/ 	.word	index@(_Z19tiled_matmul_kernelPfS_S_iiibbib)
        /*0020*/ 	.word	0x00000020


	//----- nvinfo : EIATTR_FRAME_SIZE
	.align		4
.L_5:
        /*0024*/ 	.byte	0x04, 0x11
        /*0026*/ 	.short	(.L_7 - .L_6)
	.align		4
.L_6:
        /*0028*/ 	.word	index@($__internal_1_$__cuda_sm3x_div_rn_noftz_f32_slowpath)
        /*002c*/ 	.word	0x00000000


	//----- nvinfo : EIATTR_FRAME_SIZE
	.align		4
.L_7:
        /*0030*/ 	.byte	0x04, 0x11
        /*0032*/ 	.short	(.L_9 - .L_8)
	.align		4
.L_8:
        /*0034*/ 	.word	index@($__internal_0_$__cuda_sm20_sqrt_rn_f32_slowpath)
        /*0038*/ 	.word	0x00000000


	//----- nvinfo : EIATTR_FRAME_SIZE
	.align		4
.L_9:
        /*003c*/ 	.byte	0x04, 0x11
        /*003e*/ 	.short	(.L_11 - .L_10)
	.align		4
.L_10:
        /*0040*/ 	.word	index@(_Z19tiled_matmul_kernelPfS_S_iiibbib)
        /*0044*/ 	.word	0x00000000


	//----- nvinfo : EIATTR_MIN_STACK_SIZE
	.align		4
.L_11:
        /*0048*/ 	.byte	0x04, 0x12
        /*004a*/ 	.short	(.L_13 - .L_12)
	.align		4
.L_12:
        /*004c*/ 	.word	index@(_Z19tiled_matmul_kernelPfS_S_iiibbib)
        /*0050*/ 	.word	0x00000000


	//----- nvinfo : EIATTR_MIN_STACK_SIZE
	.align		4
.L_13:
        /*0054*/ 	.byte	0x04, 0x12
        /*0056*/ 	.short	(.L_15 - .L_14)
	.align		4
.L_14:
        /*0058*/ 	.word	index@(_Z23softmax_backward_kernelPfS_S_ii)
        /*005c*/ 	.word	0x00000000
.L_15:


//--------------------- .nv.compat                --------------------------
	.section	.nv.compat,"",@"SHT_CUDA_COMPAT_INFO"
	.align	4
        /*0000*/ 	.byte	0x02, 0x09, 0x00, 0x00, 0x02, 0x02, 0x01, 0x00, 0x02, 0x05, 0x05, 0x00, 0x03, 0x07, 0x01, 0x01
        /*0010*/ 	.byte	0x02, 0x03, 0x00, 0x00, 0x02, 0x06, 0x01, 0x00, 0x04, 0x0b, 0x08, 0x00, 0x01, 0x00, 0x00, 0x00
        /*0020*/ 	.byte	0x00, 0x00, 0x00, 0x00


//--------------------- .nv.info._Z19tiled_matmul_kernelPfS_S_iiibbib --------------------------
	.section	.nv.info._Z19tiled_matmul_kernelPfS_S_iiibbib,"",@"SHT_CUDA_INFO"
	.sectionflags	@""
	.align	4


	//----- nvinfo : EIATTR_CUDA_API_VERSION
	.align		4
        /*0000*/ 	.byte	0x04, 0x37
        /*0002*/ 	.short	(.L_17 - .L_16)
.L_16:
        /*0004*/ 	.word	0x00000082


	//----- nvinfo : EIATTR_KPARAM_INFO
	.align		4
.L_17:
        /*0008*/ 	.byte	0x04, 0x17
        /*000a*/ 	.short	(.L_19 - .L_18)
.L_18:
        /*000c*/ 	.word	0x00000000
        /*0010*/ 	.short	0x0009
        /*0012*/ 	.short	0x002c
        /*0014*/ 	.byte	0x00, 0xf0, 0x05, 0x00


	//----- nvinfo : EIATTR_KPARAM_INFO
	.align		4
.L_19:
        /*0018*/ 	.byte	0x04, 0x17
        /*001a*/ 	.short	(.L_21 - .L_20)
.L_20:
        /*001c*/ 	.word	0x00000000
        /*0020*/ 	.short	0x0008
        /*0022*/ 	.short	0x0028
        /*0024*/ 	.byte	0x00, 0xf0, 0x11, 0x00


	//----- nvinfo : EIATTR_KPARAM_INFO
	.align		4
.L_21:
        /*0028*/ 	.byte	0x04, 0x17
        /*002a*/ 	.short	(.L_23 - .L_22)
.L_22:
        /*002c*/ 	.word	0x00000000
        /*0030*/ 	.short	0x0007
        /*0032*/ 	.short	0x0025
        /*0034*/ 	.byte	0x00, 0xf0, 0x05, 0x00


	//----- nvinfo : EIATTR_KPARAM_INFO
	.align		4
.L_23:
        /*0038*/ 	.byte	0x04, 0x17
        /*003a*/ 	.short	(.L_25 - .L_24)
.L_24:
        /*003c*/ 	.word	0x00000000
        /*0040*/ 	.short	0x0006
        /*0042*/ 	.short	0x0024
        /*0044*/ 	.byte	0x00, 0xf0, 0x05, 0x00


	//----- nvinfo : EIATTR_KPARAM_INFO
	.align		4
.L_25:
        /*0048*/ 	.byte	0x04, 0x17
        /*004a*/ 	.short	(.L_27 - .L_26)
.L_26:
        /*004c*/ 	.word	0x00000000
        /*0050*/ 	.short	0x0005
        /*0052*/ 	.short	0x0020
        /*0054*/ 	.byte	0x00, 0xf0, 0x11, 0x00


	//----- nvinfo : EIATTR_KPARAM_INFO
	.align		4
.L_27:
        /*0058*/ 	.byte	0x04, 0x17
        /*005a*/ 	.short	(.L_29 - .L_28)
.L_28:
        /*005c*/ 	.word	0x00000000
        /*0060*/ 	.short	0x0004
        /*0062*/ 	.short	0x001c
        /*0064*/ 	.byte	0x00, 0xf0, 0x11, 0x00


	//----- nvinfo : EIATTR_KPARAM_INFO
	.align		4
.L_29:
        /*0068*/ 	.byte	0x04, 0x17
        /*006a*/ 	.short	(.L_31 - .L_30)
.L_30:
        /*006c*/ 	.word	0x00000000
        /*0070*/ 	.short	0x0003
        /*0072*/ 	.short	0x0018
        /*0074*/ 	.byte	0x00, 0xf0, 0x11, 0x00


	//----- nvinfo : EIATTR_KPARAM_INFO
	.align		4
.L_31:
        /*0078*/ 	.byte	0x04, 0x17
        /*007a*/ 	.short	(.L_33 - .L_32)
.L_32:
        /*007c*/ 	.word	0x00000000
        /*0080*/ 	.short	0x0002
        /*0082*/ 	.short	0x0010
        /*0084*/ 	.byte	0x00, 0xf5, 0x21, 0x00


	//----- nvinfo : EIATTR_KPARAM_INFO
	.align		4
.L_33:
        /*0088*/ 	.byte	0x04, 0x17
        /*008a*/ 	.short	(.L_35 - .L_34)
.L_34:
        /*008c*/ 	.word	0x00000000
        /*0090*/ 	.short	0x0001
        /*0092*/ 	.short	0x0008
        /*0094*/ 	.byte	0x00, 0xf5, 0x21, 0x00


	//----- nvinfo : EIATTR_KPARAM_INFO
	.align		4
.L_35:
        /*0098*/ 	.byte	0x04, 0x17
        /*009a*/ 	.short	(.L_37 - .L_36)
.L_36:
        /*009c*/ 	.word	0x00000000
        /*00a0*/ 	.short	0x0000
        /*00a2*/ 	.short	0x0000
        /*00a4*/ 	.byte	0x00, 0xf5, 0x21, 0x00


	//----- nvinfo : EIATTR_SPARSE_MMA_MASK
	.align		4
.L_37:
        /*00a8*/ 	.byte	0x03, 0x50
        /*00aa*/ 	.short	0x0000


	//----- nvinfo : EIATTR_MAXREG_COUNT
	.align		4
        /*00ac*/ 	.byte	0x03, 0x1b
        /*00ae*/ 	.short	0x00ff


	//----- nvinfo : EIATTR_NUM_BARRIERS
	.align		4
        /*00b0*/ 	.byte	0x02, 0x4c
        /*00b2*/ 	.byte	0x01
	.zero		1


	//----- nvinfo : EIATTR_MERCURY_ISA_VERSION
	.align		4
        /*00b4*/ 	.byte	0x03, 0x5f
        /*00b6*/ 	.short	0x0101


	//----- nvinfo : EIATTR_VRC_CTA_INIT_COUNT
	.align		4
        /*00b8*/ 	.byte	0x02, 0x4a
	.zero		1
	.zero		1


	//----- nvinfo : EIATTR_EXIT_INSTR_OFFSETS
	.align		4
        /*00bc*/ 	.byte	0x04, 0x1c
        /*00be*/ 	.short	(.L_39 - .L_38)


	//   ....[0]....
.L_38:
        /*00c0*/ 	.word	0x000008a0


	//   ....[1]....
        /*00c4*/ 	.word	0x00000b00


	//   ....[2]....
        /*00c8*/ 	.word	0x00000b50


	//----- nvinfo : EIATTR_CRS_STACK_SIZE
	.align		4
.L_39:
        /*00cc*/ 	.byte	0x04, 0x1e
        /*00ce*/ 	.short	(.L_41 - .L_40)
.L_40:
        /*00d0*/ 	.word	0x00000000


	//----- nvinfo : EIATTR_CBANK_PARAM_SIZE
	.align		4
.L_41:
        /*00d4*/ 	.byte	0x03, 0x19
        /*00d6*/ 	.short	0x002d


	//----- nvinfo : EIATTR_PARAM_CBANK
	.align		4
        /*00d8*/ 	.byte	0x04, 0x0a
        /*00da*/ 	.short	(.L_43 - .L_42)
	.align		4
.L_42:
        /*00dc*/ 	.word	index@(.nv.constant0._Z19tiled_matmul_kernelPfS_S_iiibbib)
        /*00e0*/ 	.short	0x0380
        /*00e2*/ 	.short	0x002d


	//----- nvinfo : EIATTR_SW_WAR
	.align		4
.L_43:
        /*00e4*/ 	.byte	0x04, 0x36
        /*00e6*/ 	.short	(.L_45 - .L_44)
.L_44:
        /*00e8*/ 	.word	0x00000008
.L_45:


//--------------------- .nv.info._Z23softmax_backward_kernelPfS_S_ii --------------------------
	.section	.nv.info._Z23softmax_backward_kernelPfS_S_ii,"",@"SHT_CUDA_INFO"
	.sectionflags	@""
	.align	4


	//----- nvinfo : EIATTR_CUDA_API_VERSION
	.align		4
        /*0000*/ 	.byte	0x04, 0x37
        /*0002*/ 	.short	(.L_47 - .L_46)
.L_46:
        /*0004*/ 	.word	0x00000082


	//----- nvinfo : EIATTR_KPARAM_INFO
	.align		4
.L_47:
        /*0008*/ 	.byte	0x04, 0x17
        /*000a*/ 	.short	(.L_49 - .L_48)
.L_48:
        /*000c*/ 	.word	0x00000000
        /*0010*/ 	.short	0x0004
        /*0012*/ 	.short	0x001c
        /*0014*/ 	.byte	0x00, 0xf0, 0x11, 0x00


	//----- nvinfo : EIATTR_KPARAM_INFO
	.align		4
.L_49:
        /*0018*/ 	.byte	0x04, 0x17
        /*001a*/ 	.short	(.L_51 - .L_50)
.L_50:
        /*001c*/ 	.word	0x00000000
        /*0020*/ 	.short	0x0003
        /*0022*/ 	.short	0x0018
        /*0024*/ 	.byte	0x00, 0xf0, 0x11, 0x00


	//----- nvinfo : EIATTR_KPARAM_INFO
	.align		4
.L_51:
        /*0028*/ 	.byte	0x04, 0x17
        /*002a*/ 	.short	(.L_53 - .L_52)
.L_52:
        /*002c*/ 	.word	0x00000000
        /*0030*/ 	.short	0x0002
        /*0032*/ 	.short	0x0010
        /*0034*/ 	.byte	0x00, 0xf5, 0x21, 0x00


	//----- nvinfo : EIATTR_KPARAM_INFO
	.align		4
.L_53:
        /*0038*/ 	.byte	0x04, 0x17
        /*003a*/ 	.short	(.L_55 - .L_54)
.L_54:
        /*003c*/ 	.word	0x00000000
        /*0040*/ 	.short	0x0001
        /*0042*/ 	.short	0x0008
        /*0044*/ 	.byte	0x00, 0xf5, 0x21, 0x00


	//----- nvinfo : EIATTR_KPARAM_INFO
	.align		4
.L_55:
        /*0048*/ 	.byte	0x04, 0x17
        /*004a*/ 	.short	(.L_57 - .L_56)
.L_56:
        /*004c*/ 	.word	0x00000000
        /*0050*/ 	.short	0x0000
        /*0052*/ 	.short	0x0000
        /*0054*/ 	.byte	0x00, 0xf5, 0x21, 0x00


	//----- nvinfo : EIATTR_SPARSE_MMA_MASK
	.align		4
.L_57:
        /*0058*/ 	.byte	0x03, 0x50
        /*005a*/ 	.short	0x0000


	//----- nvinfo : EIATTR_MAXREG_COUNT
	.align		4
        /*005c*/ 	.byte	0x03, 0x1b
        /*005e*/ 	.short	0x00ff


	//----- nvinfo : EIATTR_NUM_BARRIERS
	.align		4
        /*0060*/ 	.byte	0x02, 0x4c
        /*0062*/ 	.byte	0x01
	.zero		1


	//----- nvinfo : EIATTR_MERCURY_ISA_VERSION
	.align		4
        /*0064*/ 	.byte	0x03, 0x5f
        /*0066*/ 	.short	0x0101


	//----- nvinfo : EIATTR_VRC_CTA_INIT_COUNT
	.align		4
        /*0068*/ 	.byte	0x02, 0x4a
	.zero		1
	.zero		1


	//----- nvinfo : EIATTR_EXIT_INSTR_OFFSETS
	.align		4
        /*006c*/ 	.byte	0x04, 0x1c
        /*006e*/ 	.short	(.L_59 - .L_58)


	//   ....[0]....
.L_58:
        /*0070*/ 	.word	0x00000040


	//   ....[1]....
        /*0074*/ 	.word	0x000002a0


	//   ....[2]....
        /*0078*/ 	.word	0x000003c0


	//----- nvinfo : EIATTR_CRS_STACK_SIZE
	.align		4
.L_59:
        /*007c*/ 	.byte	0x04, 0x1e
        /*007e*/ 	.short	(.L_61 - .L_60)
.L_60:
        /*0080*/ 	.word	0x00000000


	//----- nvinfo : EIATTR_CBANK_PARAM_SIZE
	.align		4
.L_61:
        /*0084*/ 	.byte	0x03, 0x19
        /*0086*/ 	.short	0x0020


	//----- nvinfo : EIATTR_PARAM_CBANK
	.align		4
        /*0088*/ 	.byte	0x04, 0x0a
        /*008a*/ 	.short	(.L_63 - .L_62)
	.align		4
.L_62:
        /*008c*/ 	.word	index@(.nv.constant0._Z23softmax_backward_kernelPfS_S_ii)
        /*0090*/ 	.short	0x0380
        /*0092*/ 	.short	0x0020


	//----- nvinfo : EIATTR_SW_WAR
	.align		4
.L_63:
        /*0094*/ 	.byte	0x04, 0x36
        /*0096*/ 	.short	(.L_65 - .L_64)
.L_64:
        /*0098*/ 	.word	0x00000008
.L_65:


//--------------------- .nv.callgraph             --------------------------
	.section	.nv.callgraph,"",@"SHT_CUDA_CALLGRAPH"
	.align	4
	.sectionentsize	8
	.align		4
        /*0000*/ 	.word	0x00000000
	.align		4
        /*0004*/ 	.word	0xffffffff
	.align		4
        /*0008*/ 	.word	0x00000000
	.align		4
        /*000c*/ 	.word	0xfffffffe
	.align		4
        /*0010*/ 	.word	0x00000000
	.align		4
        /*0014*/ 	.word	0xfffffffd
	.align		4
        /*0018*/ 	.word	0x00000000
	.align		4
        /*001c*/ 	.word	0xfffffffc


//--------------------- .text._Z19tiled_matmul_kernelPfS_S_iiibbib --------------------------
	.section	.text._Z19tiled_matmul_kernelPfS_S_iiibbib,"ax",@progbits
	.align	128
        .global         _Z19tiled_matmul_kernelPfS_S_iiibbib
        .type           _Z19tiled_matmul_kernelPfS_S_iiibbib,@function
        .size           _Z19tiled_matmul_kernelPfS_S_iiibbib,(.L_x_38 - _Z19tiled_matmul_kernelPfS_S_iiibbib)
        .other          _Z19tiled_matmul_kernelPfS_S_iiibbib,@"STO_CUDA_ENTRY STV_DEFAULT"
_Z19tiled_matmul_kernelPfS_S_iiibbib:
.text._Z19tiled_matmul_kernelPfS_S_iiibbib:
[----:B------:R-:W-:Y:S01]  /*0000*/  LDC R1, c[0x0][0x37c] ;  /* 0x0000df00ff017b82 */ /* 0x000fe20000000800 */
[----:B------:R-:W0:Y:S01]  /*0010*/  S2R R5, SR_CTAID.X ;  /* 0x0000000000057919 */ /* 0x000e220000002500 */
[----:B------:R-:W1:Y:S01]  /*0020*/  LDCU UR9, c[0x0][0x39c] ;  /* 0x00007380ff0977ac */ /* 0x000e620008000800 */
[----:B------:R-:W-:Y:S01]  /*0030*/  IMAD.MOV.U32 R11, RZ, RZ, RZ ;  /* 0x000000ffff0b7224 */ /* 0x000fe200078e00ff */
[----:B------:R-:W2:Y:S01]  /*0040*/  S2R R7, SR_CTAID.Y ;  /* 0x0000000000077919 */ /* 0x000ea20000002600 */
[----:B------:R-:W3:Y:S01]  /*0050*/  LDCU.64 UR10, c[0x0][0x358] ;  /* 0x00006b00ff0a77ac */ /* 0x000ee20008000a00 */
[----:B------:R-:W2:Y:S01]  /*0060*/  S2R R2, SR_TID.Y ;  /* 0x0000000000027919 */ /* 0x000ea20000002200 */
[----:B------:R-:W0:Y:S01]  /*0070*/  S2R R0, SR_TID.X ;  /* 0x0000000000007919 */ /* 0x000e220000002100 */
[----:B-1----:R-:W-:Y:S01]  /*0080*/  UISETP.GE.AND UP0, UPT, UR9, 0x1, UPT ;  /* 0x000000010900788c */ /* 0x002fe2000bf06270 */
[----:B--2---:R-:W-:Y:S01]  /*0090*/  IMAD R22, R7, 0x10, R2 ;  /* 0x0000001007167824 */ /* 0x004fe200078e0202 */
[----:B0-----:R-:W-:-:S07]  /*00a0*/  LEA R23, R5, R0, 0x4 ;  /* 0x0000000005177211 */ /* 0x001fce00078e20ff */
[----:B---3--:R-:W-:Y:S05]  /*00b0*/  BRA.U !UP0, `(.L_x_0) ;  /* 0x0000000508e87547 */ /* 0x008fea000b800000 */
[----:B------:R-:W0:Y:S01]  /*00c0*/  S2UR UR7, SR_CgaCtaId ;  /* 0x00000000000779c3 */ /* 0x000e220000008800 */
[----:B------:R-:W1:Y:S01]  /*00d0*/  LDCU UR6, c[0x0][0x3a0] ;  /* 0x00007400ff0677ac */ /* 0x000e620008000800 */
[--C-:B------:R-:W-:Y:S02]  /*00e0*/  IMAD R6, R0, UR9, R2.reuse ;  /* 0x0000000900067c24 */ /* 0x100fe4000f8e0202 */
[----:B------:R-:W-:Y:S02]  /*00f0*/  HFMA2 R11, -RZ, RZ, 0, 0 ;  /* 0x00000000ff0b7431 */ /* 0x000fe400000001ff */
[----:B------:R-:W-:Y:S01]  /*0100*/  IMAD R18, R23, UR9, R2 ;  /* 0x0000000917127c24 */ /* 0x000fe2000f8e0202 */
[----:B------:R-:W2:Y:S01]  /*0110*/  LDCU.U8 UR8, c[0x0][0x3a4] ;  /* 0x00007480ff0877ac */ /* 0x000ea20008000000 */
[----:B------:R-:W-:Y:S01]  /*0120*/  IMAD R6, R7, 0x10, R6 ;  /* 0x0000001007067824 */ /* 0x000fe200078e0206 */
[----:B------:R-:W3:Y:S01]  /*0130*/  LDC R3, c[0x0][0x3a0] ;  /* 0x0000e800ff037b82 */ /* 0x000ee20000000800 */
[----:B------:R-:W-:Y:S01]  /*0140*/  UMOV UR5, 0x400 ;  /* 0x0000040000057882 */ /* 0x000fe20000000000 */
[----:B------:R-:W-:-:S02]  /*0150*/  UIADD3 UR4, UPT, UPT, UR9, 0xf, URZ ;  /* 0x0000000f09047890 */ /* 0x000fc4000fffe0ff */
[--C-:B------:R-:W-:Y:S01]  /*0160*/  IMAD R19, R22, UR9, R0.reuse ;  /* 0x0000000916137c24 */ /* 0x100fe2000f8e0200 */
[----:B------:R-:W4:Y:S03]  /*0170*/  LDCU UR14, c[0x0][0x3a0] ;  /* 0x00007400ff0e77ac */ /* 0x000f260008000800 */
[----:B------:R-:W3:Y:S01]  /*0180*/  LDC.64 R24, c[0x0][0x380] ;  /* 0x0000e000ff187b82 */ /* 0x000ee20000000a00 */
[----:B------:R-:W-:Y:S01]  /*0190*/  USHF.R.U32.HI UR4, URZ, 0x4, UR4 ;  /* 0x00000004ff047899 */ /* 0x000fe20008011604 */
[----:B-1----:R-:W-:Y:S01]  /*01a0*/  IMAD R4, R2, UR6, R0 ;  /* 0x0000000602047c24 */ /* 0x002fe2000f8e0200 */
[----:B------:R-:W-:Y:S01]  /*01b0*/  UIADD3 UR6, UPT, UPT, UR5, 0x400, URZ ;  /* 0x0000040005067890 */ /* 0x000fe2000fffe0ff */
[----:B------:R-:W1:Y:S02]  /*01c0*/  LDCU.64 UR12, c[0x0][0x398] ;  /* 0x00007300ff0c77ac */ /* 0x000e640008000a00 */
[----:B------:R-:W-:Y:S01]  /*01d0*/  IMAD R4, R5, 0x10, R4 ;  /* 0x0000001005047824 */ /* 0x000fe200078e0204 */
[----:B0-----:R-:W-:-:S02]  /*01e0*/  ULEA UR5, UR7, UR5, 0x18 ;  /* 0x0000000507057291 */ /* 0x001fc4000f8ec0ff */
[----:B------:R-:W-:Y:S02]  /*01f0*/  ULEA UR6, UR7, UR6, 0x18 ;  /* 0x0000000607067291 */ /* 0x000fe4000f8ec0ff */
[----:B--2---:R-:W-:Y:S02]  /*0200*/  UPRMT UR8, UR8, 0x8880, URZ ;  /* 0x0000888008087896 */ /* 0x004fe400080000ff */
[----:B------:R-:W-:Y:S01]  /*0210*/  LEA R5, R2, UR5, 0x6 ;  /* 0x0000000502057c11 */ /* 0x000fe2000f8e30ff */
[----:B------:R-:W-:Y:S01]  /*0220*/  UIADD3 UR4, UPT, UPT, -UR4, URZ, URZ ;  /* 0x000000ff04047290 */ /* 0x000fe2000fffe1ff */
[----:B------:R-:W-:-:S03]  /*0230*/  LEA R7, R0, UR6, 0x2 ;  /* 0x0000000600077c11 */ /* 0x000fc6000f8e10ff */
[----:B------:R-:W-:Y:S01]  /*0240*/  IMAD R20, R0, 0x4, R5 ;  /* 0x0000000400147824 */ /* 0x000fe200078e0205 */
[----:B------:R-:W-:Y:S01]  /*0250*/  UMOV UR7, UR8 ;  /* 0x0000000800077c82 */ /* 0x000fe20008000000 */
[----:B------:R-:W-:Y:S01]  /*0260*/  IMAD R21, R2, 0x40, R7 ;  /* 0x0000004002157824 */ /* 0x000fe200078e0207 */
[----:B----4-:R-:W-:-:S11]  /*0270*/  UISETP.NE.AND UP0, UPT, UR7, URZ, UPT ;  /* 0x000000ff0700728c */ /* 0x010fd6000bf05270 */
.L_x_11:
[----:B------:R-:W-:Y:S04]  /*0280*/  BSSY.RECONVERGENT B0, `(.L_x_1) ;  /* 0x0000015000007945 */ /* 0x000fe80003800200 */
[----:B----4-:R-:W-:Y:S05]  /*0290*/  BRA.U !UP0, `(.L_x_2) ;  /* 0x0000000108287547 */ /* 0x010fea000b800000 */
[----:B-1----:R-:W-:Y:S02]  /*02a0*/  ISETP.GE.AND P0, PT, R0, UR12, PT ;  /* 0x0000000c00007c0c */ /* 0x002fe4000bf06270 */
[----:B------:R-:W-:-:S04]  /*02b0*/  MOV R17, UR13 ;  /* 0x0000000d00117c02 */ /* 0x000fc80008000f00 */
[----:B------:R-:W-:-:S13]  /*02c0*/  ISETP.GE.U32.OR P0, PT, R22, R17, P0 ;  /* 0x000000111600720c */ /* 0x000fda0000706470 */
[----:B------:R-:W-:Y:S05]  /*02d0*/  @P0 BRA `(.L_x_3) ;  /* 0x0000000000100947 */ /* 0x000fea0003800000 */
[----:B---3--:R-:W-:-:S06]  /*02e0*/  IMAD.WIDE.U32 R8, R6, 0x4, R24 ;  /* 0x0000000406087825 */ /* 0x008fcc00078e0018 */
[----:B------:R-:W2:Y:S04]  /*02f0*/  LDG.E R9, desc[UR10][R8.64] ;  /* 0x0000000a08097981 */ /* 0x000ea8000c1e1900 */
[----:B--2---:R0:W-:Y:S01]  /*0300*/  STS [R20], R9 ;  /* 0x0000000914007388 */ /* 0x0041e20000000800 */
[----:B------:R-:W-:Y:S05]  /*0310*/  BRA `(.L_x_4) ;  /* 0x00000000002c7947 */ /* 0x000fea0003800000 */
.L_x_3:
[----:B------:R1:W-:Y:S01]  /*0320*/  STS [R20], RZ ;  /* 0x000000ff14007388 */ /* 0x0003e20000000800 */
[----:B------:R-:W-:Y:S05]  /*0330*/  BRA `(.L_x_4) ;  /* 0x0000000000247947 */ /* 0x000fea0003800000 */
.L_x_2:
[----:B------:R-:W0:Y:S02]  /*0340*/  LDC.64 R16, c[0x0][0x398] ;  /* 0x0000e600ff107b82 */ /* 0x000e240000000a00 */
[----:B0-----:R-:W-:-:S04]  /*0350*/  ISETP.GE.AND P0, PT, R0, R17, PT ;  /* 0x000000110000720c */ /* 0x001fc80003f06270 */
[----:B------:R-:W-:-:S13]  /*0360*/  ISETP.GE.OR P0, PT, R22, R16, P0 ;  /* 0x000000101600720c */ /* 0x000fda0000706670 */
[----:B------:R-:W-:Y:S05]  /*0370*/  @P0 BRA `(.L_x_5) ;  /* 0x0000000000100947 */ /* 0x000fea0003800000 */
[----:B---3--:R-:W-:-:S06]  /*0380*/  IMAD.WIDE.U32 R8, R19, 0x4, R24 ;  /* 0x0000000413087825 */ /* 0x008fcc00078e0018 */
[----:B------:R-:W2:Y:S04]  /*0390*/  LDG.E R9, desc[UR10][R8.64] ;  /* 0x0000000a08097981 */ /* 0x000ea8000c1e1900 */
[----:B--2---:R4:W-:Y:S01]  /*03a0*/  STS [R20], R9 ;  /* 0x0000000914007388 */ /* 0x0049e20000000800 */
[----:B------:R-:W-:Y:S05]  /*03b0*/  BRA `(.L_x_4) ;  /* 0x0000000000047947 */ /* 0x000fea0003800000 */
.L_x_5:
[----:B------:R2:W-:Y:S02]  /*03c0*/  STS [R20], RZ ;  /* 0x000000ff14007388 */ /* 0x0005e40000000800 */
.L_x_4:
[----:B-1----:R-:W-:Y:S05]  /*03d0*/  BSYNC.RECONVERGENT B0 ;  /* 0x0000000000007941 */ /* 0x002fea0003800200 */
.L_x_1:
[----:B------:R-:W1:Y:S01]  /*03e0*/  LDCU.S8 UR5, c[0x0][0x3a5] ;  /* 0x000074a0ff0577ac */ /* 0x000e620008000200 */
[----:B0---4-:R-:W0:Y:S01]  /*03f0*/  LDC.64 R8, c[0x0][0x388] ;  /* 0x0000e200ff087b82 */ /* 0x011e220000000a00 */
[----:B------:R-:W-:Y:S01]  /*0400*/  BSSY.RECONVERGENT B0, `(.L_x_6) ;  /* 0x0000016000007945 */ /* 0x000fe20003800200 */
[----:B-1----:R-:W-:-:S09]  /*0410*/  UISETP.NE.AND UP1, UPT, UR5, URZ, UPT ;  /* 0x000000ff0500728c */ /* 0x002fd2000bf25270 */
[----:B------:R-:W-:Y:S05]  /*0420*/  BRA.U !UP1, `(.L_x_7) ;  /* 0x0000000109287547 */ /* 0x000fea000b800000 */
[----:B------:R-:W-:Y:S01]  /*0430*/  IMAD.U32 R16, RZ, RZ, UR14 ;  /* 0x0000000eff107e24 */ /* 0x000fe2000f8e00ff */
[----:B------:R-:W-:-:S04]  /*0440*/  ISETP.GE.AND P0, PT, R2, R17, PT ;  /* 0x000000110200720c */ /* 0x000fc80003f06270 */
[----:B------:R-:W-:-:S13]  /*0450*/  ISETP.GE.OR P0, PT, R23, R16, P0 ;  /* 0x000000101700720c */ /* 0x000fda0000706670 */
[----:B------:R-:W-:Y:S05]  /*0460*/  @P0 BRA `(.L_x_8) ;  /* 0x0000000000100947 */ /* 0x000fea0003800000 */
[----:B0-----:R-:W-:-:S06]  /*0470*/  IMAD.WIDE.U32 R8, R18, 0x4, R8 ;  /* 0x0000000412087825 */ /* 0x001fcc00078e0008 */
[----:B------:R-:W4:Y:S04]  /*0480*/  LDG.E R8, desc[UR10][R8.64] ;  /* 0x0000000a08087981 */ /* 0x000f28000c1e1900 */
[----:B----4-:R0:W-:Y:S01]  /*0490*/  STS [R21], R8 ;  /* 0x0000000815007388 */ /* 0x0101e20000000800 */
[----:B------:R-:W-:Y:S05]  /*04a0*/  BRA `(.L_x_9) ;  /* 0x00000000002c7947 */ /* 0x000fea0003800000 */
.L_x_8:
[----:B------:R1:W-:Y:S01]  /*04b0*/  STS [R21], RZ ;  /* 0x000000ff15007388 */ /* 0x0003e20000000800 */
[----:B------:R-:W-:Y:S05]  /*04c0*/  BRA `(.L_x_9) ;  /* 0x0000000000247947 */ /* 0x000fea0003800000 */
.L_x_7:
[----:B---3--:R-:W-:-:S05]  /*04d0*/  IMAD.MOV.U32 R16, RZ, RZ, R3 ;  /* 0x000000ffff107224 */ /* 0x008fca00078e0003 */
[----:B------:R-:W-:-:S04]  /*04e0*/  ISETP.GE.AND P0, PT, R23, R16, PT ;  /* 0x000000101700720c */ /* 0x000fc80003f06270 */
[----:B------:R-:W-:-:S13]  /*04f0*/  ISETP.GE.OR P0, PT, R2, R17, P0 ;  /* 0x000000110200720c */ /* 0x000fda0000706670 */
[----:B------:R-:W-:Y:S05]  /*0500*/  @P0 BRA `(.L_x_10) ;  /* 0x0000000000100947 */ /* 0x000fea0003800000 */
[----:B0-----:R-:W-:-:S06]  /*0510*/  IMAD.WIDE R8, R4, 0x4, R8 ;  /* 0x0000000404087825 */ /* 0x001fcc00078e0208 */
[----:B------:R-:W3:Y:S04]  /*0520*/  LDG.E R8, desc[UR10][R8.64] ;  /* 0x0000000a08087981 */ /* 0x000ee8000c1e1900 */
[----:B---3--:R0:W-:Y:S01]  /*0530*/  STS [R21], R8 ;  /* 0x0000000815007388 */ /* 0x0081e20000000800 */
[----:B------:R-:W-:Y:S05]  /*0540*/  BRA `(.L_x_9) ;  /* 0x0000000000047947 */ /* 0x000fea0003800000 */
.L_x_10:
[----:B------:R4:W-:Y:S02]  /*0550*/  STS [R21], RZ ;  /* 0x000000ff15007388 */ /* 0x0009e40000000800 */
.L_x_9:
[----:B------:R-:W-:Y:S05]  /*0560*/  BSYNC.RECONVERGENT B0 ;  /* 0x0000000000007941 */ /* 0x000fea0003800200 */
.L_x_6:
[----:B------:R-:W-:Y:S01]  /*0570*/  BAR.SYNC.DEFER_BLOCKING 0x0 ;  /* 0x0000000000007b1d */ /* 0x000fe20000010000 */
[----:B------:R-:W-:Y:S01]  /*0580*/  UIADD3 UR4, UPT, UPT, UR4, 0x1, URZ ;  /* 0x0000000104047890 */ /* 0x000fe2000fffe0ff */
[----:B------:R-:W-:Y:S01]  /*0590*/  LEA R4, R16, R4, 0x4 ;  /* 0x0000000410047211 */ /* 0x000fe200078e20ff */
[----:B------:R-:W-:Y:S01]  /*05a0*/  IMAD R6, R17, 0x10, R6 ;  /* 0x0000001011067824 */ /* 0x000fe200078e0206 */
[----:B------:R-:W-:Y:S01]  /*05b0*/  IADD3 R2, PT, PT, R2, 0x10, RZ ;  /* 0x0000001002027810 */ /* 0x000fe20007ffe0ff */
[----:B------:R-:W-:Y:S01]  /*05c0*/  UISETP.NE.AND UP1, UPT, UR4, URZ, UPT ;  /* 0x000000ff0400728c */ /* 0x000fe2000bf25270 */
[----:B------:R-:W-:Y:S01]  /*05d0*/  VIADD R18, R18, 0x10 ;  /* 0x0000001012127836 */ /* 0x000fe20000000000 */
[----:B------:R-:W-:Y:S01]  /*05e0*/  IADD3 R0, PT, PT, R0, 0x10, RZ ;  /* 0x0000001000007810 */ /* 0x000fe20007ffe0ff */
[----:B------:R-:W-:Y:S01]  /*05f0*/  VIADD R19, R19, 0x10 ;  /* 0x0000001013137836 */ /* 0x000fe20000000000 */
[----:B0-----:R-:W-:Y:S04]  /*0600*/  LDS R8, [R7] ;  /* 0x0000000007087984 */ /* 0x001fe80000000800 */
[----:B------:R-:W0:Y:S04]  /*0610*/  LDS.128 R12, [R5] ;  /* 0x00000000050c7984 */ /* 0x000e280000000c00 */
[----:B------:R-:W5:Y:S04]  /*0620*/  LDS R9, [R7+0x40] ;  /* 0x0000400007097984 */ /* 0x000f680000000800 */
[----:B------:R-:W1:Y:S04]  /*0630*/  LDS R10, [R7+0x80] ;  /* 0x00008000070a7984 */ /* 0x000e680000000800 */
[----:B------:R-:W2:Y:S04]  /*0640*/  LDS R26, [R7+0xc0] ;  /* 0x0000c000071a7984 */ /* 0x000ea80000000800 */
[----:B------:R-:W-:Y:S01]  /*0650*/  LDS R29, [R7+0x3c0] ;  /* 0x0003c000071d7984 */ /* 0x000fe20000000800 */
[----:B0-----:R-:W-:-:S03]  /*0660*/  FFMA R8, R12, R8, R11 ;  /* 0x000000080c087223 */ /* 0x001fc6000000000b */
[----:B------:R-:W-:Y:S01]  /*0670*/  LDS R12, [R7+0x180] ;  /* 0x00018000070c7984 */ /* 0x000fe20000000800 */
[----:B-----5:R-:W-:-:S03]  /*0680*/  FFMA R9, R9, R13, R8 ;  /* 0x0000000d09097223 */ /* 0x020fc60000000008 */
[----:B------:R-:W-:Y:S01]  /*0690*/  LDS R13, [R7+0x100] ;  /* 0x00010000070d7984 */ /* 0x000fe20000000800 */
[----:B-1----:R-:W-:-:S03]  /*06a0*/  FFMA R27, R10, R14, R9 ;  /* 0x0000000e0a1b7223 */ /* 0x002fc60000000009 */
[----:B------:R-:W0:Y:S01]  /*06b0*/  LDS.128 R8, [R5+0x10] ;  /* 0x0000100005087984 */ /* 0x000e220000000c00 */
[----:B--2---:R-:W-:-:S03]  /*06c0*/  FFMA R15, R26, R15, R27 ;  /* 0x0000000f1a0f7223 */ /* 0x004fc6000000001b */
[----:B------:R-:W1:Y:S04]  /*06d0*/  LDS R27, [R7+0x140] ;  /* 0x00014000071b7984 */ /* 0x000e680000000800 */
[----:B------:R-:W2:Y:S01]  /*06e0*/  LDS R26, [R7+0x1c0] ;  /* 0x0001c000071a7984 */ /* 0x000ea20000000800 */
[----:B0-----:R-:W-:-:S04]  /*06f0*/  FFMA R8, R8, R13, R15 ;  /* 0x0000000d08087223 */ /* 0x001fc8000000000f */
[----:B-1----:R-:W-:Y:S02]  /*0700*/  FFMA R27, R27, R9, R8 ;  /* 0x000000091b1b7223 */ /* 0x002fe40000000008 */
[----:B------:R-:W-:Y:S02]  /*0710*/  LDS R9, [R7+0x200] ;  /* 0x0002000007097984 */ /* 0x000fe40000000800 */
[----:B------:R-:W-:Y:S02]  /*0720*/  FFMA R27, R12, R10, R27 ;  /* 0x0000000a0c1b7223 */ /* 0x000fe4000000001b */
[----:B------:R-:W0:Y:S02]  /*0730*/  LDS.128 R12, [R5+0x20] ;  /* 0x00002000050c7984 */ /* 0x000e240000000c00 */
[----:B--2---:R-:W-:Y:S02]  /*0740*/  FFMA R11, R26, R11, R27 ;  /* 0x0000000b1a0b7223 */ /* 0x004fe4000000001b */
[----:B------:R-:W1:Y:S04]  /*0750*/  LDS R27, [R7+0x240] ;  /* 0x00024000071b7984 */ /* 0x000e680000000800 */
[----:B------:R-:W2:Y:S04]  /*0760*/  LDS R8, [R7+0x280] ;  /* 0x0002800007087984 */ /* 0x000ea80000000800 */
[----:B------:R-:W5:Y:S01]  /*0770*/  LDS R26, [R7+0x2c0] ;  /* 0x0002c000071a7984 */ /* 0x000f620000000800 */
[----:B0-----:R-:W-:-:S04]  /*0780*/  FFMA R12, R12, R9, R11 ;  /* 0x000000090c0c7223 */ /* 0x001fc8000000000b */
[----:B-1----:R-:W-:Y:S02]  /*0790*/  FFMA R27, R27, R13, R12 ;  /* 0x0000000d1b1b7223 */ /* 0x002fe4000000000c */
[----:B------:R-:W-:Y:S02]  /*07a0*/  LDS R13, [R7+0x300] ;  /* 0x00030000070d7984 */ /* 0x000fe40000000800 */
[----:B--2---:R-:W-:Y:S02]  /*07b0*/  FFMA R27, R8, R14, R27 ;  /* 0x0000000e081b7223 */ /* 0x004fe4000000001b */
[----:B------:R-:W0:Y:S02]  /*07c0*/  LDS.128 R8, [R5+0x30] ;  /* 0x0000300005087984 */ /* 0x000e240000000c00 */
[----:B-----5:R-:W-:Y:S02]  /*07d0*/  FFMA R15, R26, R15, R27 ;  /* 0x0000000f1a0f7223 */ /* 0x020fe4000000001b */
[----:B------:R-:W1:Y:S04]  /*07e0*/  LDS R27, [R7+0x340] ;  /* 0x00034000071b7984 */ /* 0x000e680000000800 */
[----:B------:R-:W2:Y:S01]  /*07f0*/  LDS R12, [R7+0x380] ;  /* 0x00038000070c7984 */ /* 0x000ea20000000800 */
[----:B0-----:R-:W-:-:S04]  /*0800*/  FFMA R8, R8, R13, R15 ;  /* 0x0000000d08087223 */ /* 0x001fc8000000000f */
[----:B-1----:R-:W-:-:S04]  /*0810*/  FFMA R9, R27, R9, R8 ;  /* 0x000000091b097223 */ /* 0x002fc80000000008 */
[----:B--2---:R-:W-:-:S04]  /*0820*/  FFMA R10, R12, R10, R9 ;  /* 0x0000000a0c0a7223 */ /* 0x004fc80000000009 */
[----:B------:R-:W-:Y:S01]  /*0830*/  FFMA R11, R29, R11, R10 ;  /* 0x0000000b1d0b7223 */ /* 0x000fe2000000000a */
[----:B------:R-:W-:Y:S06]  /*0840*/  BAR.SYNC.DEFER_BLOCKING 0x0 ;  /* 0x0000000000007b1d */ /* 0x000fec0000010000 */
[----:B------:R-:W-:Y:S05]  /*0850*/  BRA.U UP1, `(.L_x_11) ;  /* 0xfffffff901887547 */ /* 0x000fea000b83ffff */
.L_x_0:
[----:B------:R-:W0:Y:S01]  /*0860*/  LDCU UR5, c[0x0][0x3a0] ;  /* 0x00007400ff0577ac */ /* 0x000e220008000800 */
[----:B------:R-:W1:Y:S01]  /*0870*/  LDCU UR6, c[0x0][0x398] ;  /* 0x00007300ff0677ac */ /* 0x000e620008000800 */
[----:B0-----:R-:W-:-:S04]  /*0880*/  ISETP.GE.AND P0, PT, R23, UR5, PT ;  /* 0x0000000517007c0c */ /* 0x001fc8000bf06270 */
[----:B-1----:R-:W-:-:S13]  /*0890*/  ISETP.GE.OR P0, PT, R22, UR6, P0 ;  /* 0x0000000616007c0c */ /* 0x002fda0008706670 */
[----:B------:R-:W-:Y:S05]  /*08a0*/  @P0 EXIT ;  /* 0x000000000000094d */ /* 0x000fea0003800000 */
[----:B------:R-:W0:Y:S02]  /*08b0*/  LDCU.U8 UR4, c[0x0][0x3ac] ;  /* 0x00007580ff0477ac */ /* 0x000e240008000000 */
[----:B0-----:R-:W-:-:S04]  /*08c0*/  UPRMT UR4, UR4, 0x8880, URZ ;  /* 0x0000888004047896 */ /* 0x001fc800080000ff */
[----:B------:R-:W-:-:S09]  /*08d0*/  UISETP.NE.AND UP0, UPT, UR4, URZ, UPT ;  /* 0x000000ff0400728c */ /* 0x000fd2000bf05270 */
[----:B------:R-:W-:Y:S05]  /*08e0*/  BRA.U !UP0, `(.L_x_12) ;  /* 0x0000000108887547 */ /* 0x000fea000b800000 */
[----:B------:R-:W0:Y:S02]  /*08f0*/  LDCU UR4, c[0x0][0x3a8] ;  /* 0x00007500ff0477ac */ /* 0x000e240008000800 */
[----:B0-----:R-:W-:-:S04]  /*0900*/  I2FP.F32.S32 R0, UR4 ;  /* 0x0000000400007c45 */ /* 0x001fc80008201400 */
[----:B---3--:R0:W1:Y:S01]  /*0910*/  MUFU.RSQ R3, R0 ;  /* 0x0000000000037308 */ /* 0x0080620000001400 */
[----:B------:R-:W-:-:S05]  /*0920*/  VIADD R2, R0, 0xf3000000 ;  /* 0xf300000000027836 */ /* 0x000fca0000000000 */
[----:B------:R-:W-:-:S13]  /*0930*/  ISETP.GT.U32.AND P0, PT, R2, 0x727fffff, PT ;  /* 0x727fffff0200780c */ /* 0x000fda0003f04070 */
[----:B01----:R-:W-:Y:S05]  /*0940*/  @!P0 BRA `(.L_x_13) ;  /* 0x0000000000108947 */ /* 0x003fea0003800000 */
[----:B------:R-:W-:-:S07]  /*0950*/  MOV R4, 0x970 ;  /* 0x0000097000047802 */ /* 0x000fce0000000f00 */
[----:B----4-:R-:W-:Y:S05]  /*0960*/  CALL.REL.NOINC `($__internal_0_$__cuda_sm20_sqrt_rn_f32_slowpath) ;  /* 0x00000000007c7944 */ /* 0x010fea0003c00000 */
[----:B------:R-:W-:Y:S01]  /*0970*/  MOV R2, R0 ;  /* 0x0000000000027202 */ /* 0x000fe20000000f00 */
[----:B------:R-:W-:Y:S06]  /*0980*/  BRA `(.L_x_14) ;  /* 0x0000000000107947 */ /* 0x000fec0003800000 */
.L_x_13:
[----:B------:R-:W-:Y:S01]  /*0990*/  FMUL.FTZ R5, R0, R3 ;  /* 0x0000000300057220 */ /* 0x000fe20000410000 */
[----:B------:R-:W-:-:S03]  /*09a0*/  FMUL.FTZ R2, R3, 0.5 ;  /* 0x3f00000003027820 */ /* 0x000fc60000410000 */
[----:B------:R-:W-:-:S04]  /*09b0*/  FFMA R0, -R5, R5, R0 ;  /* 0x0000000505007223 */ /* 0x000fc80000000100 */
[----:B------:R-:W-:-:S07]  /*09c0*/  FFMA R2, R0, R2, R5 ;  /* 0x0000000200027223 */ /* 0x000fce0000000005 */
.L_x_14:
[----:B------:R-:W0:Y:S01]  /*09d0*/  MUFU.RCP R3, R2 ;  /* 0x0000000200037308 */ /* 0x000e220000001000 */
[----:B------:R-:W-:Y:S07]  /*09e0*/  BSSY.RECONVERGENT B0, `(.L_x_15) ;  /* 0x000000c000007945 */ /* 0x000fee0003800200 */
[----:B------:R-:W1:Y:S01]  /*09f0*/  FCHK P0, R11, R2 ;  /* 0x000000020b007302 */ /* 0x000e620000000000 */
[----:B0-----:R-:W-:-:S04]  /*0a00*/  FFMA R0, R3, -R2, 1 ;  /* 0x3f80000003007423 */ /* 0x001fc80000000802 */
[----:B------:R-:W-:-:S04]  /*0a10*/  FFMA R0, R3, R0, R3 ;  /* 0x0000000003007223 */ /* 0x000fc80000000003 */
[----:B------:R-:W-:-:S04]  /*0a20*/  FFMA R4, R0, R11, RZ ;  /* 0x0000000b00047223 */ /* 0x000fc800000000ff */
[----:B------:R-:W-:-:S04]  /*0a30*/  FFMA R3, R4, -R2, R11 ;  /* 0x8000000204037223 */ /* 0x000fc8000000000b */
[----:B------:R-:W-:Y:S01]  /*0a40*/  FFMA R5, R0, R3, R4 ;  /* 0x0000000300057223 */ /* 0x000fe20000000004 */
[----:B-1----:R-:W-:Y:S06]  /*0a50*/  @!P0 BRA `(.L_x_16) ;  /* 0x0000000000108947 */ /* 0x002fec0003800000 */
[----:B------:R-:W-:Y:S01]  /*0a60*/  IMAD.MOV.U32 R0, RZ, RZ, R2 ;  /* 0x000000ffff007224 */ /* 0x000fe200078e0002 */
[----:B------:R-:W-:-:S07]  /*0a70*/  MOV R2, 0xa90 ;  /* 0x00000a9000027802 */ /* 0x000fce0000000f00 */
[----:B----4-:R-:W-:Y:S05]  /*0a80*/  CALL.REL.NOINC `($__internal_1_$__cuda_sm3x_div_rn_noftz_f32_slowpath) ;  /* 0x0000000000947944 */ /* 0x010fea0003c00000 */
[----:B------:R-:W-:-:S07]  /*0a90*/  MOV R5, R0 ;  /* 0x0000000000057202 */ /* 0x000fce0000000f00 */
.L_x_16:
[----:B------:R-:W-:Y:S05]  /*0aa0*/  BSYNC.RECONVERGENT B0 ;  /* 0x0000000000007941 */ /* 0x000fea0003800200 */
.L_x_15:
[----:B------:R-:W0:Y:S01]  /*0ab0*/  LDC.64 R2, c[0x0][0x390] ;  /* 0x0000e400ff027b82 */ /* 0x000e220000000a00 */
[----:B------:R-:W1:Y:S02]  /*0ac0*/  LDCU UR4, c[0x0][0x3a0] ;  /* 0x00007400ff0477ac */ /* 0x000e640008000800 */
[----:B-1----:R-:W-:-:S04]  /*0ad0*/  IMAD R23, R22, UR4, R23 ;  /* 0x0000000416177c24 */ /* 0x002fc8000f8e0217 */
[----:B0-----:R-:W-:-:S05]  /*0ae0*/  IMAD.WIDE.U32 R2, R23, 0x4, R2 ;  /* 0x0000000417027825 */ /* 0x001fca00078e0002 */
[----:B------:R-:W-:Y:S01]  /*0af0*/  STG.E desc[UR10][R2.64], R5 ;  /* 0x0000000502007986 */ /* 0x000fe2000c10190a */
[----:B------:R-:W-:Y:S05]  /*0b00*/  EXIT ;  /* 0x000000000000794d */ /* 0x000fea0003800000 */
.L_x_12:
[----:B---3--:R-:W0:Y:S01]  /*0b10*/  LDC.64 R2, c[0x0][0x390] ;  /* 0x0000e400ff027b82 */ /* 0x008e220000000a00 */
[----:B------:R-:W-:-:S04]  /*0b20*/  IMAD R23, R22, UR5, R23 ;  /* 0x0000000516177c24 */ /* 0x000fc8000f8e0217 */
[----:B0-----:R-:W-:-:S05]  /*0b30*/  IMAD.WIDE.U32 R2, R23, 0x4, R2 ;  /* 0x0000000417027825 */ /* 0x001fca00078e0002 */
[----:B------:R-:W-:Y:S01]  /*0b40*/  STG.E desc[UR10][R2.64], R11 ;  /* 0x0000000b02007986 */ /* 0x000fe2000c10190a */
[----:B------:R-:W-:Y:S05]  /*0b50*/  EXIT ;  /* 0x000000000000794d */ /* 0x000fea0003800000 */
        .weak           $__internal_0_$__cuda_sm20_sqrt_rn_f32_slowpath
        .type           $__internal_0_$__cuda_sm20_sqrt_rn_f32_slowpath,@function
        .size           $__internal_0_$__cuda_sm20_sqrt_rn_f32_slowpath,($__internal_1_$__cuda_sm3x_div_rn_noftz_f32_slowpath - $__internal_0_$__cuda_sm20_sqrt_rn_f32_slowpath)
$__internal_0_$__cuda_sm20_sqrt_rn_f32_slowpath:
[----:B------:R-:W-:-:S13]  /*0b60*/  LOP3.LUT P0, RZ, R0, 0x7fffffff, RZ, 0xc0, !PT ;  /* 0x7fffffff00ff7812 */ /* 0x000fda000780c0ff */
[----:B------:R-:W-:Y:S01]  /*0b70*/  @!P0 IMAD.MOV.U32 R2, RZ, RZ, R0 ;  /* 0x000000ffff028224 */ /* 0x000fe200078e0000 */
[----:B------:R-:W-:Y:S06]  /*0b80*/  @!P0 BRA `(.L_x_17) ;  /* 0x0000000000448947 */ /* 0x000fec0003800000 */
[----:B------:R-:W-:-:S13]  /*0b90*/  FSETP.GEU.FTZ.AND P0, PT, R0, RZ, PT ;  /* 0x000000ff0000720b */ /* 0x000fda0003f1e000 */
[----:B------:R-:W-:Y:S01]  /*0ba0*/  @!P0 MOV R2, 0x7fffffff ;  /* 0x7fffffff00028802 */ /* 0x000fe20000000f00 */
[----:B------:R-:W-:Y:S06]  /*0bb0*/  @!P0 BRA `(.L_x_17) ;  /* 0x0000000000388947 */ /* 0x000fec0003800000 */
[----:B------:R-:W-:-:S13]  /*0bc0*/  FSETP.GTU.FTZ.AND P0, PT, |R0|, +INF , PT ;  /* 0x7f8000000000780b */ /* 0x000fda0003f1c200 */
[----:B------:R-:W-:Y:S01]  /*0bd0*/  @P0 FADD.FTZ R2, R0, 1 ;  /* 0x3f80000000020421 */ /* 0x000fe20000010000 */
[----:B------:R-:W-:Y:S06]  /*0be0*/  @P0 BRA `(.L_x_17) ;  /* 0x00000000002c0947 */ /* 0x000fec0003800000 */
[----:B------:R-:W-:-:S13]  /*0bf0*/  FSETP.NEU.FTZ.AND P0, PT, |R0|, +INF , PT ;  /* 0x7f8000000000780b */ /* 0x000fda0003f1d200 */
[----:B------:R-:W-:Y:S01]  /*0c00*/  @!P0 IMAD.MOV.U32 R2, RZ, RZ, R0 ;  /* 0x000000ffff028224 */ /* 0x000fe200078e0000 */
[----:B------:R-:W-:Y:S06]  /*0c10*/  @!P0 BRA `(.L_x_17) ;  /* 0x0000000000208947 */ /* 0x000fec0003800000 */
[----:B------:R-:W-:-:S04]  /*0c20*/  FFMA R0, R0, 1.84467440737095516160e+19, RZ ;  /* 0x5f80000000007823 */ /* 0x000fc800000000ff */
[----:B------:R-:W0:Y:S02]  /*0c30*/  MUFU.RSQ R3, R0 ;  /* 0x0000000000037308 */ /* 0x000e240000001400 */
[----:B0-----:R-:W-:Y:S01]  /*0c40*/  FMUL.FTZ R5, R0, R3 ;  /* 0x0000000300057220 */ /* 0x001fe20000410000 */
[----:B------:R-:W-:-:S03]  /*0c50*/  FMUL.FTZ R3, R3, 0.5 ;  /* 0x3f00000003037820 */ /* 0x000fc60000410000 */
[----:B------:R-:W-:-:S04]  /*0c60*/  FADD.FTZ R2, -R5, -RZ ;  /* 0x800000ff05027221 */ /* 0x000fc80000010100 */
[----:B------:R-:W-:-:S04]  /*0c70*/  FFMA R2, R5, R2, R0 ;  /* 0x0000000205027223 */ /* 0x000fc80000000000 */
[----:B------:R-:W-:-:S04]  /*0c80*/  FFMA R2, R2, R3, R5 ;  /* 0x0000000302027223 */ /* 0x000fc80000000005 */
[----:B------:R-:W-:-:S07]  /*0c90*/  FMUL.FTZ R2, R2, 2.3283064365386962891e-10 ;  /* 0x2f80000002027820 */ /* 0x000fce0000410000 */
.L_x_17:
[----:B------:R-:W-:Y:S01]  /*0ca0*/  HFMA2 R3, -RZ, RZ, 0, 0 ;  /* 0x00000000ff037431 */ /* 0x000fe200000001ff */
[----:B------:R-:W-:Y:S01]  /*0cb0*/  MOV R0, R2 ;  /* 0x0000000200007202 */ /* 0x000fe20000000f00 */
[----:B------:R-:W-:-:S04]  /*0cc0*/  IMAD.MOV.U32 R2, RZ, RZ, R4 ;  /* 0x000000ffff027224 */ /* 0x000fc800078e0004 */
[----:B------:R-:W-:Y:S05]  /*0cd0*/  RET.REL.NODEC R2 `(_Z19tiled_matmul_kernelPfS_S_iiibbib) ;  /* 0xfffffff002c87950 */ /* 0x000fea0003c3ffff */
        .weak           $__internal_1_$__cuda_sm3x_div_rn_noftz_f32_slowpath
        .type           $__internal_1_$__cuda_sm3x_div_rn_noftz_f32_slowpath,@function
        .size           $__internal_1_$__cuda_sm3x_div_rn_noftz_f32_slowpath,(.L_x_38 - $__internal_1_$__cuda_sm3x_div_rn_noftz_f32_slowpath)
$__internal_1_$__cuda_sm3x_div_rn_noftz_f32_slowpath:
[----:B------:R-:W-:Y:S01]  /*0ce0*/  SHF.R.U32.HI R4, RZ, 0x17, R0 ;  /* 0x00000017ff047819 */ /* 0x000fe20000011600 */
[----:B------:R-:W-:Y:S01]  /*0cf0*/  BSSY.RECONVERGENT B1, `(.L_x_18) ;  /* 0x0000062000017945 */ /* 0x000fe20003800200 */
[----:B------:R-:W-:Y:S02]  /*0d00*/  SHF.R.U32.HI R3, RZ, 0x17, R11 ;  /* 0x00000017ff037819 */ /* 0x000fe4000001160b */
[----:B------:R-:W-:Y:S02]  /*0d10*/  LOP3.LUT R13, R4, 0xff, RZ, 0xc0, !PT ;  /* 0x000000ff040d7812 */ /* 0x000fe400078ec0ff */
[----:B------:R-:W-:-:S03]  /*0d20*/  LOP3.LUT R4, R3, 0xff, RZ, 0xc0, !PT ;  /* 0x000000ff03047812 */ /* 0x000fc600078ec0ff */
[----:B------:R-:W-:Y:S01]  /*0d30*/  VIADD R6, R13, 0xffffffff ;  /* 0xffffffff0d067836 */ /* 0x000fe20000000000 */
[----:B------:R-:W-:-:S04]  /*0d40*/  IADD3 R5, PT, PT, R4, -0x1, RZ ;  /* 0xffffffff04057810 */ /* 0x000fc80007ffe0ff */
[----:B------:R-:W-:-:S04]  /*0d50*/  ISETP.GT.U32.AND P0, PT, R6, 0xfd, PT ;  /* 0x000000fd0600780c */ /* 0x000fc80003f04070 */
[----:B------:R-:W-:-:S13]  /*0d60*/  ISETP.GT.U32.OR P0, PT, R5, 0xfd, P0 ;  /* 0x000000fd0500780c */ /* 0x000fda0000704470 */
[----:B------:R-:W-:Y:S01]  /*0d70*/  @!P0 IMAD.MOV.U32 R3, RZ, RZ, RZ ;  /* 0x000000ffff038224 */ /* 0x000fe200078e00ff */
[----:B------:R-:W-:Y:S06]  /*0d80*/  @!P0 BRA `(.L_x_19) ;  /* 0x00000000005c8947 */ /* 0x000fec0003800000 */
[----:B------:R-:W-:Y:S02]  /*0d90*/  FSETP.GTU.FTZ.AND P0, PT, |R11|, +INF , PT ;  /* 0x7f8000000b00780b */ /* 0x000fe40003f1c200 */
[----:B------:R-:W-:-:S04]  /*0da0*/  FSETP.GTU.FTZ.AND P1, PT, |R0|, +INF , PT ;  /* 0x7f8000000000780b */ /* 0x000fc80003f3c200 */
[----:B------:R-:W-:-:S13]  /*0db0*/  PLOP3.LUT P0, PT, P0, P1, PT, 0xf8, 0x8f ;  /* 0x00000000008f781c */ /* 0x000fda0000703f70 */
[----:B------:R-:W-:Y:S05]  /*0dc0*/  @P0 BRA `(.L_x_20) ;  /* 0x00000004004c0947 */ /* 0x000fea0003800000 */
[----:B------:R-:W-:-:S13]  /*0dd0*/  LOP3.LUT P0, RZ, R0, 0x7fffffff, R11, 0xc8, !PT ;  /* 0x7fffffff00ff7812 */ /* 0x000fda000780c80b */
[----:B------:R-:W-:Y:S05]  /*0de0*/  @!P0 BRA `(.L_x_21) ;  /* 0x00000004003c8947 */ /* 0x000fea0003800000 */
[C---:B------:R-:W-:Y:S02]  /*0df0*/  FSETP.NEU.FTZ.AND P2, PT, |R11|.reuse, +INF , PT ;  /* 0x7f8000000b00780b */ /* 0x040fe40003f5d200 */
[----:B------:R-:W-:Y:S02]  /*0e00*/  FSETP.NEU.FTZ.AND P1, PT, |R0|, +INF , PT ;  /* 0x7f8000000000780b */ /* 0x000fe40003f3d200 */
[----:B------:R-:W-:-:S11]  /*0e10*/  FSETP.NEU.FTZ.AND P0, PT, |R11|, +INF , PT ;  /* 0x7f8000000b00780b */ /* 0x000fd60003f1d200 */
[----:B------:R-:W-:Y:S05]  /*0e20*/  @!P1 BRA !P2, `(.L_x_21) ;  /* 0x00000004002c9947 */ /* 0x000fea0005000000 */
[----:B------:R-:W-:-:S04]  /*0e30*/  LOP3.LUT P2, RZ, R11, 0x7fffffff, RZ, 0xc0, !PT ;  /* 0x7fffffff0bff7812 */ /* 0x000fc8000784c0ff */
[----:B------:R-:W-:-:S13]  /*0e40*/  PLOP3.LUT P1, PT, P1, P2, PT, 0x2f, 0xf2 ;  /* 0x0000000000f2781c */ /* 0x000fda0000f24577 */
[----:B------:R-:W-:Y:S05]  /*0e50*/  @P1 BRA `(.L_x_22) ;  /* 0x0000000400181947 */ /* 0x000fea0003800000 */
[----:B------:R-:W-:-:S04]  /*0e60*/  LOP3.LUT P1, RZ, R0, 0x7fffffff, RZ, 0xc0, !PT ;  /* 0x7fffffff00ff7812 */ /* 0x000fc8000782c0ff */
[----:B------:R-:W-:-:S13]  /*0e70*/  PLOP3.LUT P0, PT, P0, P1, PT, 0x2f, 0xf2 ;  /* 0x0000000000f2781c */ /* 0x000fda0000702577 */
[----:B------:R-:W-:Y:S05]  /*0e80*/  @P0 BRA `(.L_x_23) ;  /* 0x0000000400000947 */ /* 0x000fea0003800000 */
[----:B------:R-:W-:Y:S02]  /*0e90*/  ISETP.GE.AND P0, PT, R5, RZ, PT ;  /* 0x000000ff0500720c */ /* 0x000fe40003f06270 */
[----:B------:R-:W-:-:S11]  /*0ea0*/  ISETP.GE.AND P1, PT, R6, RZ, PT ;  /* 0x000000ff0600720c */ /* 0x000fd60003f26270 */
[----:B------:R-:W-:Y:S01]  /*0eb0*/  @P0 MOV R3, RZ ;  /* 0x000000ff00030202 */ /* 0x000fe20000000f00 */
[----:B------:R-:W-:Y:S02]  /*0ec0*/  @!P0 IMAD.MOV.U32 R3, RZ, RZ, -0x40 ;  /* 0xffffffc0ff038424 */ /* 0x000fe400078e00ff */
[----:B------:R-:W-:Y:S01]  /*0ed0*/  @!P0 FFMA R11, R11, 1.84467440737095516160e+19, RZ ;  /* 0x5f8000000b0b8823 */ /* 0x000fe200000000ff */
[----:B------:R-:W-:Y:S02]  /*0ee0*/  @!P1 FFMA R0, R0, 1.84467440737095516160e+19, RZ ;  /* 0x5f80000000009823 */ /* 0x000fe400000000ff */
[----:B------:R-:W-:-:S07]  /*0ef0*/  @!P1 IADD3 R3, PT, PT, R3, 0x40, RZ ;  /* 0x0000004003039810 */ /* 0x000fce0007ffe0ff */
.L_x_19:
[----:B------:R-:W-:Y:S01]  /*0f00*/  LEA R5, R13, 0xc0800000, 0x17 ;  /* 0xc08000000d057811 */ /* 0x000fe200078eb8ff */
[----:B------:R-:W-:Y:S01]  /*0f10*/  BSSY.RECONVERGENT B2, `(.L_x_24) ;  /* 0x0000036000027945 */ /* 0x000fe20003800200 */
[----:B------:R-:W-:-:S03]  /*0f20*/  IADD3 R4, PT, PT, R4, -0x7f, RZ ;  /* 0xffffff8104047810 */ /* 0x000fc60007ffe0ff */
[----:B------:R-:W-:Y:S02]  /*0f30*/  IMAD.IADD R5, R0, 0x1, -R5 ;  /* 0x0000000100057824 */ /* 0x000fe400078e0a05 */
[----:B------:R-:W-:Y:S02]  /*0f40*/  IMAD R0, R4, -0x800000, R11 ;  /* 0xff80000004007824 */ /* 0x000fe400078e020b */
[----:B------:R-:W0:Y:S01]  /*0f50*/  MUFU.RCP R6, R5 ;  /* 0x0000000500067308 */ /* 0x000e220000001000 */
[----:B------:R-:W-:-:S04]  /*0f60*/  FADD.FTZ R7, -R5, -RZ ;  /* 0x800000ff05077221 */ /* 0x000fc80000010100 */
[----:B0-----:R-:W-:-:S04]  /*0f70*/  FFMA R9, R6, R7, 1 ;  /* 0x3f80000006097423 */ /* 0x001fc80000000007 */
[----:B------:R-:W-:-:S04]  /*0f80*/  FFMA R11, R6, R9, R6 ;  /* 0x00000009060b7223 */ /* 0x000fc80000000006 */
[----:B------:R-:W-:-:S04]  /*0f90*/  FFMA R6, R0, R11, RZ ;  /* 0x0000000b00067223 */ /* 0x000fc800000000ff */
[----:B------:R-:W-:-:S04]  /*0fa0*/  FFMA R9, R7, R6, R0 ;  /* 0x0000000607097223 */ /* 0x000fc80000000000 */
[----:B------:R-:W-:Y:S01]  /*0fb0*/  FFMA R8, R11, R9, R6 ;  /* 0x000000090b087223 */ /* 0x000fe20000000006 */
[----:B------:R-:W-:-:S03]  /*0fc0*/  IADD3 R6, PT, PT, R4, 0x7f, -R13 ;  /* 0x0000007f04067810 */ /* 0x000fc60007ffe80d */
[----:B------:R-:W-:Y:S02]  /*0fd0*/  FFMA R7, R7, R8, R0 ;  /* 0x0000000807077223 */ /* 0x000fe40000000000 */
[----:B------:R-:W-:Y:S02]  /*0fe0*/  IMAD.IADD R3, R6, 0x1, R3 ;  /* 0x0000000106037824 */ /* 0x000fe400078e0203 */
[----:B------:R-:W-:-:S05]  /*0ff0*/  FFMA R0, R11, R7, R8 ;  /* 0x000000070b007223 */ /* 0x000fca0000000008 */
[----:B------:R-:W-:-:S04]  /*1000*/  SHF.R.U32.HI R4, RZ, 0x17, R0 ;  /* 0x00000017ff047819 */ /* 0x000fc80000011600 */
[----:B------:R-:W-:-:S04]  /*1010*/  LOP3.LUT R4, R4, 0xff, RZ, 0xc0, !PT ;  /* 0x000000ff04047812 */ /* 0x000fc800078ec0ff */
[----:B------:R-:W-:-:S05]  /*1020*/  IADD3 R9, PT, PT, R4, R3, RZ ;  /* 0x0000000304097210 */ /* 0x000fca0007ffe0ff */
[----:B------:R-:W-:-:S05]  /*1030*/  VIADD R4, R9, 0xffffffff ;  /* 0xffffffff09047836 */ /* 0x000fca0000000000 */
[----:B------:R-:W-:-:S13]  /*1040*/  ISETP.GE.U32.AND P0, PT, R4, 0xfe, PT ;  /* 0x000000fe0400780c */ /* 0x000fda0003f06070 */
[----:B------:R-:W-:Y:S05]  /*1050*/  @!P0 BRA `(.L_x_25) ;  /* 0x0000000000808947 */ /* 0x000fea0003800000 */
[----:B------:R-:W-:-:S13]  /*1060*/  ISETP.GT.AND P0, PT, R9, 0xfe, PT ;  /* 0x000000fe0900780c */ /* 0x000fda0003f04270 */
[----:B------:R-:W-:Y:S05]  /*1070*/  @P0 BRA `(.L_x_26) ;  /* 0x00000000006c0947 */ /* 0x000fea0003800000 */
[----:B------:R-:W-:-:S13]  /*1080*/  ISETP.GE.AND P0, PT, R9, 0x1, PT ;  /* 0x000000010900780c */ /* 0x000fda0003f06270 */
[----:B------:R-:W-:Y:S05]  /*1090*/  @P0 BRA `(.L_x_27) ;  /* 0x0000000000740947 */ /* 0x000fea0003800000 */
[----:B------:R-:W-:Y:S02]  /*10a0*/  ISETP.GE.AND P0, PT, R9, -0x18, PT ;  /* 0xffffffe80900780c */ /* 0x000fe40003f06270 */
[----:B------:R-:W-:-:S11]  /*10b0*/  LOP3.LUT R0, R0, 0x80000000, RZ, 0xc0, !PT ;  /* 0x8000000000007812 */ /* 0x000fd600078ec0ff */
[----:B------:R-:W-:Y:S05]  /*10c0*/  @!P0 BRA `(.L_x_27) ;  /* 0x0000000000688947 */ /* 0x000fea0003800000 */
[-CC-:B------:R-:W-:Y:S01]  /*10d0*/  FFMA.RZ R3, R11, R7.reuse, R8.reuse ;  /* 0x000000070b037223 */ /* 0x180fe2000000c008 */
[----:B------:R-:W-:Y:S01]  /*10e0*/  IADD3 R6, PT, PT, R9, 0x20, RZ ;  /* 0x0000002009067810 */ /* 0x000fe20007ffe0ff */
[-CC-:B------:R-:W-:Y:S01]  /*10f0*/  FFMA.RM R4, R11, R7.reuse, R8.reuse ;  /* 0x000000070b047223 */ /* 0x180fe20000004008 */
[----:B------:R-:W-:Y:S02]  /*1100*/  ISETP.NE.AND P2, PT, R9, RZ, PT ;  /* 0x000000ff0900720c */ /* 0x000fe40003f45270 */
[----:B------:R-:W-:Y:S01]  /*1110*/  LOP3.LUT R5, R3, 0x7fffff, RZ, 0xc0, !PT ;  /* 0x007fffff03057812 */ /* 0x000fe200078ec0ff */
[----:B------:R-:W-:Y:S01]  /*1120*/  FFMA.RP R3, R11, R7, R8 ;  /* 0x000000070b037223 */ /* 0x000fe20000008008 */
[----:B------:R-:W-:Y:S01]  /*1130*/  IMAD.MOV R7, RZ, RZ, -R9 ;  /* 0x000000ffff077224 */ /* 0x000fe200078e0a09 */
[----:B------:R-:W-:Y:S02]  /*1140*/  ISETP.NE.AND P1, PT, R9, RZ, PT ;  /* 0x000000ff0900720c */ /* 0x000fe40003f25270 */
[----:B------:R-:W-:-:S02]  /*1150*/  LOP3.LUT R5, R5, 0x800000, RZ, 0xfc, !PT ;  /* 0x0080000005057812 */ /* 0x000fc400078efcff */
[----:B------:R-:W-:Y:S02]  /*1160*/  FSETP.NEU.FTZ.AND P0, PT, R3, R4, PT ;  /* 0x000000040300720b */ /* 0x000fe40003f1d000 */
[----:B------:R-:W-:Y:S02]  /*1170*/  SHF.L.U32 R6, R5, R6, RZ ;  /* 0x0000000605067219 */ /* 0x000fe400000006ff */
[----:B------:R-:W-:Y:S02]  /*1180*/  SEL R4, R7, RZ, P2 ;  /* 0x000000ff07047207 */ /* 0x000fe40001000000 */
[----:B------:R-:W-:Y:S02]  /*1190*/  ISETP.NE.AND P1, PT, R6, RZ, P1 ;  /* 0x000000ff0600720c */ /* 0x000fe40000f25270 */
[----:B------:R-:W-:Y:S02]  /*11a0*/  SHF.R.U32.HI R4, RZ, R4, R5 ;  /* 0x00000004ff047219 */ /* 0x000fe40000011605 */
[----:B------:R-:W-:-:S02]  /*11b0*/  PLOP3.LUT P0, PT, P0, P1, PT, 0xf8, 0x8f ;  /* 0x00000000008f781c */ /* 0x000fc40000703f70 */
[----:B------:R-:W-:Y:S02]  /*11c0*/  SHF.R.U32.HI R6, RZ, 0x1, R4 ;  /* 0x00000001ff067819 */ /* 0x000fe40000011604 */
[----:B------:R-:W-:-:S04]  /*11d0*/  SEL R3, RZ, 0x1, !P0 ;  /* 0x00000001ff037807 */ /* 0x000fc80004000000 */
[----:B------:R-:W-:-:S04]  /*11e0*/  LOP3.LUT R3, R3, 0x1, R6, 0xf8, !PT ;  /* 0x0000000103037812 */ /* 0x000fc800078ef806 */
[----:B------:R-:W-:-:S04]  /*11f0*/  LOP3.LUT R3, R3, R4, RZ, 0xc0, !PT ;  /* 0x0000000403037212 */ /* 0x000fc800078ec0ff */
[----:B------:R-:W-:-:S04]  /*1200*/  IADD3 R3, PT, PT, R6, R3, RZ ;  /* 0x0000000306037210 */ /* 0x000fc80007ffe0ff */
[----:B------:R-:W-:Y:S01]  /*1210*/  LOP3.LUT R0, R3, R0, RZ, 0xfc, !PT ;  /* 0x0000000003007212 */ /* 0x000fe200078efcff */
[----:B------:R-:W-:Y:S06]  /*1220*/  BRA `(.L_x_27) ;  /* 0x0000000000107947 */ /* 0x000fec0003800000 */
.L_x_26:
[----:B------:R-:W-:-:S04]  /*1230*/  LOP3.LUT R0, R0, 0x80000000, RZ, 0xc0, !PT ;  /* 0x8000000000007812 */ /* 0x000fc800078ec0ff */
[----:B------:R-:W-:Y:S01]  /*1240*/  LOP3.LUT R0, R0, 0x7f800000, RZ, 0xfc, !PT ;  /* 0x7f80000000007812 */ /* 0x000fe200078efcff */
[----:B------:R-:W-:Y:S06]  /*1250*/  BRA `(.L_x_27) ;  /* 0x0000000000047947 */ /* 0x000fec0003800000 */
.L_x_25:
[----:B------:R-:W-:-:S07]  /*1260*/  IMAD R0, R3, 0x800000, R0 ;  /* 0x0080000003007824 */ /* 0x000fce00078e0200 */
.L_x_27:
[----:B------:R-:W-:Y:S05]  /*1270*/  BSYNC.RECONVERGENT B2 ;  /* 0x0000000000027941 */ /* 0x000fea0003800200 */
.L_x_24:
[----:B------:R-:W-:Y:S05]  /*1280*/  BRA `(.L_x_28) ;  /* 0x0000000000207947 */ /* 0x000fea0003800000 */
.L_x_23:
[----:B------:R-:W-:-:S04]  /*1290*/  LOP3.LUT R0, R0, 0x80000000, R11, 0x48, !PT ;  /* 0x8000000000007812 */ /* 0x000fc800078e480b */
[----:B------:R-:W-:Y:S01]  /*12a0*/  LOP3.LUT R0, R0, 0x7f800000, RZ, 0xfc, !PT ;  /* 0x7f80000000007812 */ /* 0x000fe200078efcff */
[----:B------:R-:W-:Y:S06]  /*12b0*/  BRA `(.L_x_28) ;  /* 0x0000000000147947 */ /* 0x000fec0003800000 */
.L_x_22:
[----:B------:R-:W-:Y:S01]  /*12c0*/  LOP3.LUT R0, R0, 0x80000000, R11, 0x48, !PT ;  /* 0x8000000000007812 */ /* 0x000fe200078e480b */
[----:B------:R-:W-:Y:S06]  /*12d0*/  BRA `(.L_x_28) ;  /* 0x00000000000c7947 */ /* 0x000fec0003800000 */
.L_x_21:
[----:B------:R-:W0:Y:S01]  /*12e0*/  MUFU.RSQ R0, -QNAN ;  /* 0xffc0000000007908 */ /* 0x000e220000001400 */
[----:B------:R-:W-:Y:S05]  /*12f0*/  BRA `(.L_x_28) ;  /* 0x0000000000047947 */ /* 0x000fea0003800000 */
.L_x_20:
[----:B------:R-:W-:-:S07]  /*1300*/  FADD.FTZ R0, R11, R0 ;  /* 0x000000000b007221 */ /* 0x000fce0000010000 */
.L_x_28:
[----:B------:R-:W-:Y:S05]  /*1310*/  BSYNC.RECONVERGENT B1 ;  /* 0x0000000000017941 */ /* 0x000fea0003800200 */
.L_x_18:
[----:B------:R-:W-:-:S04]  /*1320*/  HFMA2 R3, -RZ, RZ, 0, 0 ;  /* 0x00000000ff037431 */ /* 0x000fc800000001ff */
[----:B0-----:R-:W-:Y:S05]  /*1330*/  RET.REL.NODEC R2 `(_Z19tiled_matmul_kernelPfS_S_iiibbib) ;  /* 0xffffffec02307950 */ /* 0x001fea0003c3ffff */
.L_x_29:
[----:B------:R-:W-:-:S00]  /*1340*/  BRA `(.L_x_29) ;  /* 0xfffffffc00fc7947 */ /* 0x000fc0000383ffff */
[----:B------:R-:W-:-:S00]  /*1350*/  NOP ;  /* 0x0000000000007918 */ /* 0x000fc00000000000 */
        /* <DEDUP_REMOVED lines=10> */
.L_x_38:


//--------------------- .text._Z23softmax_backward_kernelPfS_S_ii --------------------------
	.section	.text._Z23softmax_backward_kernelPfS_S_ii,"ax",@progbits
	.align	128
        .global         _Z23softmax_backward_kernelPfS_S_ii
        .type           _Z23softmax_backward_kernelPfS_S_ii,@function
        .size           _Z23softmax_backward_kernelPfS_S_ii,(.L_x_40 - _Z23softmax_backward_kernelPfS_S_ii)
        .other          _Z23softmax_backward_kernelPfS_S_ii,@"STO_CUDA_ENTRY STV_DEFAULT"
_Z23softmax_backward_kernelPfS_S_ii:
.text._Z23softmax_backward_kernelPfS_S_ii:
[----:B------:R-:W-:Y:S08]  /*0000*/  LDC R1, c[0x0][0x37c] ;  /* 0x0000df00ff017b82 */ /* 0x000ff00000000800 */
[----:B------:R-:W0:Y:S08]  /*0010*/  S2UR UR6, SR_CTAID.X ;  /* 0x00000000000679c3 */ /* 0x000e300000002500 */
[----:B------:R-:W0:Y:S02]  /*0020*/  LDC R0, c[0x0][0x398] ;  /* 0x0000e600ff007b82 */ /* 0x000e240000000800 */
[----:B0-----:R-:W-:-:S13]  /*0030*/  ISETP.LE.AND P0, PT, R0, UR6, PT ;  /* 0x0000000600007c0c */ /* 0x001fda000bf03270 */
[----:B------:R-:W-:Y:S05]  /*0040*/  @P0 EXIT ;  /* 0x000000000000094d */ /* 0x000fea0003800000 */
[----:B------:R-:W0:Y:S01]  /*0050*/  S2R R3, SR_TID.X ;  /* 0x0000000000037919 */ /* 0x000e220000002100 */
[----:B------:R-:W0:Y:S01]  /*0060*/  LDC R0, c[0x0][0x39c] ;  /* 0x0000e700ff007b82 */ /* 0x000e220000000800 */
[----:B------:R-:W1:Y:S01]  /*0070*/  LDCU.64 UR8, c[0x0][0x358] ;  /* 0x00006b00ff0877ac */ /* 0x000e620008000a00 */
[----:B------:R-:W-:Y:S01]  /*0080*/  BSSY.RECONVERGENT B0, `(.L_x_30) ;  /* 0x0000012000007945 */ /* 0x000fe20003800200 */
[----:B------:R-:W-:Y:S01]  /*0090*/  HFMA2 R13, -RZ, RZ, 0, 0 ;  /* 0x00000000ff0d7431 */ /* 0x000fe200000001ff */
[----:B0-----:R-:W-:-:S13]  /*00a0*/  ISETP.GE.AND P0, PT, R3, R0, PT ;  /* 0x000000000300720c */ /* 0x001fda0003f06270 */
[----:B-1----:R-:W-:Y:S05]  /*00b0*/  @P0 BRA `(.L_x_31) ;  /* 0x0000000000380947 */ /* 0x002fea0003800000 */
[----:B------:R-:W0:Y:S01]  /*00c0*/  LDC R2, c[0x0][0x360] ;  /* 0x0000d800ff027b82 */ /* 0x000e220000000800 */
[----:B------:R-:W-:Y:S02]  /*00d0*/  MOV R13, RZ ;  /* 0x000000ff000d7202 */ /* 0x000fe40000000f00 */
[----:B------:R-:W-:-:S05]  /*00e0*/  MOV R15, R3 ;  /* 0x00000003000f7202 */ /* 0x000fca0000000f00 */
[----:B------:R-:W1:Y:S08]  /*00f0*/  LDC.64 R8, c[0x0][0x380] ;  /* 0x0000e000ff087b82 */ /* 0x000e700000000a00 */
[----:B------:R-:W2:Y:S02]  /*0100*/  LDC.64 R10, c[0x0][0x388] ;  /* 0x0000e200ff0a7b82 */ /* 0x000ea40000000a00 */
.L_x_32:
[----:B------:R-:W-:-:S04]  /*0110*/  IMAD R7, R0, UR6, R15 ;  /* 0x0000000600077c24 */ /* 0x000fc8000f8e020f */
[----:B-1----:R-:W-:-:S04]  /*0120*/  IMAD.WIDE R4, R7, 0x4, R8 ;  /* 0x0000000407047825 */ /* 0x002fc800078e0208 */
[----:B--2---:R-:W-:Y:S02]  /*0130*/  IMAD.WIDE R6, R7, 0x4, R10 ;  /* 0x0000000407067825 */ /* 0x004fe400078e020a */
[----:B------:R-:W2:Y:S04]  /*0140*/  LDG.E R4, desc[UR8][R4.64] ;  /* 0x0000000804047981 */ /* 0x000ea8000c1e1900 */
[----:B------:R-:W2:Y:S01]  /*0150*/  LDG.E R6, desc[UR8][R6.64] ;  /* 0x0000000806067981 */ /* 0x000ea2000c1e1900 */
[----:B0-----:R-:W-:-:S04]  /*0160*/  IADD3 R15, PT, PT, R2, R15, RZ ;  /* 0x0000000f020f7210 */ /* 0x001fc80007ffe0ff */
[----:B------:R-:W-:Y:S01]  /*0170*/  ISETP.GE.AND P0, PT, R15, R0, PT ;  /* 0x000000000f00720c */ /* 0x000fe20003f06270 */
[----:B--2---:R-:W-:-:S12]  /*0180*/  FFMA R13, R4, R6, R13 ;  /* 0x00000006040d7223 */ /* 0x004fd8000000000d */
[----:B------:R-:W-:Y:S05]  /*0190*/  @!P0 BRA `(.L_x_32) ;  /* 0xfffffffc00dc8947 */ /* 0x000fea000383ffff */
.L_x_31:
[----:B------:R-:W-:Y:S05]  /*01a0*/  BSYNC.RECONVERGENT B0 ;  /* 0x0000000000007941 */ /* 0x000fea0003800200 */
.L_x_30:
[----:B------:R-:W0:Y:S01]  /*01b0*/  S2UR UR5, SR_CgaCtaId ;  /* 0x00000000000579c3 */ /* 0x000e220000008800 */
[C---:B------:R-:W-:Y:S01]  /*01c0*/  ISETP.NE.AND P0, PT, R3.reuse, RZ, PT ;  /* 0x000000ff0300720c */ /* 0x040fe20003f05270 */
[----:B------:R-:W-:Y:S01]  /*01d0*/  UMOV UR4, 0x400 ;  /* 0x0000040000047882 */ /* 0x000fe20000000000 */
[----:B------:R-:W-:Y:S01]  /*01e0*/  BSSY.RECONVERGENT B0, `(.L_x_33) ;  /* 0x000000a000007945 */ /* 0x000fe20003800200 */
[----:B------:R-:W-:Y:S01]  /*01f0*/  ISETP.GE.AND P1, PT, R3, R0, PT ;  /* 0x000000000300720c */ /* 0x000fe20003f26270 */
[----:B0-----:R-:W-:-:S09]  /*0200*/  ULEA UR4, UR5, UR4, 0x18 ;  /* 0x0000000405047291 */ /* 0x001fd2000f8ec0ff */
[----:B------:R-:W-:Y:S01]  /*0210*/  @!P0 STS [UR4], RZ ;  /* 0x000000ffff008988 */ /* 0x000fe20008000804 */
[----:B------:R-:W-:Y:S06]  /*0220*/  BAR.SYNC.DEFER_BLOCKING 0x0 ;  /* 0x0000000000007b1d */ /* 0x000fec0000010000 */
.L_x_34:
[----:B------:R-:W0:Y:S01]  /*0230*/  LDS R4, [UR4] ;  /* 0x00000004ff047984 */ /* 0x000e220008000800 */
[----:B------:R-:W-:Y:S01]  /*0240*/  MOV R2, UR4 ;  /* 0x0000000400027c02 */ /* 0x000fe20008000f00 */
[----:B0-----:R-:W-:-:S05]  /*0250*/  FADD R5, R13, R4 ;  /* 0x000000040d057221 */ /* 0x001fca0000000000 */
[----:B------:R-:W0:Y:S02]  /*0260*/  ATOMS.CAST.SPIN P0, [R2], R4, R5 ;  /* 0x000000040200758d */ /* 0x000e240001800005 */
[----:B0-----:R-:W-:Y:S05]  /*0270*/  @!P0 BRA `(.L_x_34) ;  /* 0xfffffffc00ec8947 */ /* 0x001fea000383ffff */
[----:B------:R-:W-:Y:S05]  /*0280*/  BSYNC.RECONVERGENT B0 ;  /* 0x0000000000007941 */ /* 0x000fea0003800200 */
.L_x_33:
[----:B------:R-:W-:Y:S06]  /*0290*/  BAR.SYNC.DEFER_BLOCKING 0x0 ;  /* 0x0000000000007b1d */ /* 0x000fec0000010000 */
[----:B------:R-:W-:Y:S05]  /*02a0*/  @P1 EXIT ;  /* 0x000000000000194d */ /* 0x000fea0003800000 */
[----:B------:R-:W0:Y:S01]  /*02b0*/  LDC.64 R14, c[0x0][0x380] ;  /* 0x0000e000ff0e7b82 */ /* 0x000e220000000a00 */
[----:B------:R-:W1:Y:S01]  /*02c0*/  LDS R2, [UR4] ;  /* 0x00000004ff027984 */ /* 0x000e620008000800 */
[----:B------:R-:W2:Y:S06]  /*02d0*/  LDCU UR4, c[0x0][0x360] ;  /* 0x00006c00ff0477ac */ /* 0x000eac0008000800 */
[----:B------:R-:W3:Y:S08]  /*02e0*/  LDC.64 R12, c[0x0][0x388] ;  /* 0x0000e200ff0c7b82 */ /* 0x000ef00000000a00 */
[----:B------:R-:W4:Y:S02]  /*02f0*/  LDC.64 R10, c[0x0][0x390] ;  /* 0x0000e400ff0a7b82 */ /* 0x000f240000000a00 */
.L_x_35:
[----:B0-----:R-:W-:-:S04]  /*0300*/  IMAD R9, R0, UR6, R3 ;  /* 0x0000000600097c24 */ /* 0x001fc8000f8e0203 */
[----:B0-----:R-:W-:-:S04]  /*0310*/  IMAD.WIDE R6, R9, 0x4, R14 ;  /* 0x0000000409067825 */ /* 0x001fc800078e020e */
[C---:B---3--:R-:W-:Y:S02]  /*0320*/  IMAD.WIDE R4, R9.reuse, 0x4, R12 ;  /* 0x0000000409047825 */ /* 0x048fe400078e020c */
[----:B------:R-:W1:Y:S04]  /*0330*/  LDG.E R7, desc[UR8][R6.64] ;  /* 0x0000000806077981 */ /* 0x000e68000c1e1900 */
[----:B------:R-:W3:Y:S01]  /*0340*/  LDG.E R4, desc[UR8][R4.64] ;  /* 0x0000000804047981 */ /* 0x000ee2000c1e1900 */
[----:B----4-:R-:W-:Y:S01]  /*0350*/  IMAD.WIDE R8, R9, 0x4, R10 ;  /* 0x0000000409087825 */ /* 0x010fe200078e020a */
[----:B--2---:R-:W-:-:S04]  /*0360*/  IADD3 R3, PT, PT, R3, UR4, RZ ;  /* 0x0000000403037c10 */ /* 0x004fc8000fffe0ff */
[----:B------:R-:W-:Y:S01]  /*0370*/  ISETP.GE.AND P0, PT, R3, R0, PT ;  /* 0x000000000300720c */ /* 0x000fe20003f06270 */
[----:B-1----:R-:W-:-:S04]  /*0380*/  FADD R17, -R2, R7 ;  /* 0x0000000702117221 */ /* 0x002fc80000000100 */
[----:B---3--:R-:W-:-:S05]  /*0390*/  FMUL R17, R4, R17 ;  /* 0x0000001104117220 */ /* 0x008fca0000400000 */
[----:B------:R0:W-:Y:S03]  /*03a0*/  STG.E desc[UR8][R8.64], R17 ;  /* 0x0000001108007986 */ /* 0x0001e6000c101908 */
[----:B------:R-:W-:Y:S05]  /*03b0*/  @!P0 BRA `(.L_x_35) ;  /* 0xfffffffc00d08947 */ /* 0x000fea000383ffff */
[----:B------:R-:W-:Y:S05]  /*03c0*/  EXIT ;  /* 0x000000000000794d */ /* 0x000fea0003800000 */
.L_x_36:
        /* <DEDUP_REMOVED lines=11> */
.L_x_40:


//--------------------- .nv.shared._Z19tiled_matmul_kernelPfS_S_iiibbib --------------------------
	.section	.nv.shared._Z19tiled_matmul_kernelPfS_S_iiibbib,"aw",@nobits
	.sectionflags	@""
	.align	4
.nv.shared._Z19tiled_matmul_kernelPfS_S_iiibbib:
	.zero		3072


//--------------------- .nv.shared.reserved.0     --------------------------
	.section	.nv.shared.reserved.0,"aw",@nobits
	.weak		__nv_reservedSMEM_offset_0_alias
	.size		__nv_reservedSMEM_offset_0_alias, 0, 64
	.other		__nv_reservedSMEM_offset_0_alias,@"STO_CUDA_RESERVED_SHARED STV_DEFAULT"
__nv_reservedSMEM_offset_0_alias:
	.zero		0
	.zero		64


//--------------------- .nv.shared._Z23softmax_backward_kernelPfS_S_ii --------------------------
	.section	.nv.shared._Z23softmax_backward_kernelPfS_S_ii,"aw",@nobits
	.sectionflags	@""
	.align	4
.nv.shared._Z23softmax_backward_kernelPfS_S_ii:
	.zero		1028


//--------------------- .nv.constant0._Z19tiled_matmul_kernelPfS_S_iiibbib --------------------------
	.section	.nv.constant0._Z19tiled_matmul_kernelPfS_S_iiibbib,"a",@progbits
	.sectionflags	@""
	.align	4
.nv.constant0._Z19tiled_matmul_kernelPfS_S_iiibbib:
	.zero		941


//--------------------- .nv.constant0._Z23softmax_backward_kernelPfS_S_ii --------------------------
	.section	.nv.constant0._Z23softmax_backward_kernelPfS_S_ii,"a",@progbits
	.sectionflags	@""
	.align	4
.nv.constant0._Z23softmax_backward_kernelPfS_S_ii:
	.zero		928


//--------------------- SYMBOLS --------------------------

	.type		.nv.reservedSmem.offset0,@object
	.size		.nv.reservedSmem.offset0,0x4
	.type		.nv.reservedSmem.cap,@object
	.size		.nv.reservedSmem.cap,0x4
